//
// Generated by NVIDIA NVVM Compiler
//
// Compiler Build ID: CL-36424714
// Cuda compilation tools, release 13.0, V13.0.88
// Based on NVVM 20.0.0
//

.version 9.0
.target sm_100
.address_size 64

	// .globl	_Z11LU_DiagonalPfii
.extern .func  (.param .b32 func_retval0) vprintf
(
	.param .b64 vprintf_param_0,
	.param .b64 vprintf_param_1
)
;
.global .align 1 .b8 $str[62] = {75, 32, 105, 115, 32, 37, 100, 44, 32, 73, 39, 109, 32, 105, 110, 32, 105, 110, 100, 101, 120, 32, 37, 100, 44, 32, 37, 100, 44, 32, 97, 110, 100, 32, 99, 97, 108, 99, 117, 108, 97, 116, 105, 110, 103, 32, 37, 102, 32, 43, 61, 32, 37, 102, 32, 42, 32, 37, 102, 32, 10};

.visible .entry _Z11LU_DiagonalPfii(
	.param .u64 .ptr .align 1 _Z11LU_DiagonalPfii_param_0,
	.param .u32 _Z11LU_DiagonalPfii_param_1,
	.param .u32 _Z11LU_DiagonalPfii_param_2
)
{
	.reg .pred 	%p<36>;
	.reg .b32 	%r<96>;
	.reg .b32 	%f<41>;
	.reg .b64 	%rd<54>;

	ld.param.u64 	%rd12, [_Z11LU_DiagonalPfii_param_0];
	ld.param.u32 	%r57, [_Z11LU_DiagonalPfii_param_1];
	ld.param.u32 	%r58, [_Z11LU_DiagonalPfii_param_2];
	cvta.to.global.u64 	%rd1, %rd12;
	mov.u32 	%r1, %tid.x;
	mov.u32 	%r2, %tid.y;
	setp.lt.s32 	%p1, %r57, 1;
	@%p1 bra 	$L__BB0_27;
	mul.lo.s32 	%r3, %r58, %r1;
	mul.lo.s32 	%r4, %r58, %r2;
	add.s32 	%r60, %r4, %r1;
	mul.wide.s32 	%rd13, %r60, 4;
	add.s64 	%rd2, %rd1, %rd13;
	and.b32  	%r5, %r57, 3;
	setp.lt.u32 	%p2, %r57, 4;
	mov.b32 	%r95, 0;
	@%p2 bra 	$L__BB0_20;
	and.b32  	%r95, %r57, 2147483644;
	mul.lo.s32 	%r88, %r58, 3;
	shl.b32 	%r8, %r58, 2;
	add.s32 	%r87, %r1, %r88;
	shl.b32 	%r86, %r58, 1;
	add.s32 	%r85, %r1, %r86;
	add.s64 	%rd3, %rd1, 8;
	mul.wide.s32 	%rd15, %r4, 4;
	add.s64 	%rd52, %rd3, %rd15;
	mul.wide.s32 	%rd16, %r3, 4;
	add.s64 	%rd51, %rd3, %rd16;
	add.s32 	%r80, %r1, %r58;
	add.s32 	%r13, %r8, 4;
	mov.b64 	%rd53, 0;
	mov.b32 	%r79, 0;
	mov.u32 	%r81, %r3;
	mov.u32 	%r82, %r58;
	mov.u32 	%r83, %r1;
	mov.u32 	%r84, %r4;
$L__BB0_3:
	setp.ge.u32 	%p3, %r1, %r57;
	cvt.u32.u64 	%r24, %rd53;
	bar.sync 	0;
	setp.le.u32 	%p4, %r1, %r24;
	or.pred  	%p5, %p3, %p4;
	@%p5 bra 	$L__BB0_5;
	mul.wide.s32 	%rd17, %r81, 4;
	add.s64 	%rd18, %rd1, %rd17;
	ld.global.f32 	%f1, [%rd18];
	mul.wide.s32 	%rd19, %r79, 4;
	add.s64 	%rd20, %rd1, %rd19;
	ld.global.f32 	%f2, [%rd20];
	div.rn.f32 	%f3, %f1, %f2;
	st.global.f32 	[%rd18], %f3;
$L__BB0_5:
	bar.sync 	0;
	min.u32 	%r63, %r1, %r2;
	setp.le.u32 	%p6, %r63, %r24;
	max.u32 	%r64, %r1, %r2;
	setp.ge.u32 	%p7, %r64, %r57;
	or.pred  	%p8, %p7, %p6;
	@%p8 bra 	$L__BB0_7;
	mul.wide.s32 	%rd21, %r84, 4;
	add.s64 	%rd22, %rd1, %rd21;
	ld.global.f32 	%f4, [%rd22];
	mul.wide.s32 	%rd23, %r83, 4;
	add.s64 	%rd24, %rd1, %rd23;
	ld.global.f32 	%f5, [%rd24];
	mul.f32 	%f6, %f4, %f5;
	ld.global.f32 	%f7, [%rd2];
	sub.f32 	%f8, %f7, %f6;
	st.global.f32 	[%rd2], %f8;
$L__BB0_7:
	bar.sync 	0;
	bar.sync 	0;
	add.s32 	%r25, %r24, 1;
	setp.le.u32 	%p10, %r1, %r25;
	or.pred  	%p11, %p3, %p10;
	@%p11 bra 	$L__BB0_9;
	ld.global.f32 	%f9, [%rd51+-4];
	cvt.s64.s32 	%rd25, %r82;
	add.s64 	%rd26, %rd53, %rd25;
	shl.b64 	%rd27, %rd26, 2;
	add.s64 	%rd28, %rd1, %rd27;
	ld.global.f32 	%f10, [%rd28+4];
	div.rn.f32 	%f11, %f9, %f10;
	st.global.f32 	[%rd51+-4], %f11;
$L__BB0_9:
	bar.sync 	0;
	min.u32 	%r66, %r1, %r2;
	setp.le.u32 	%p12, %r66, %r25;
	max.u32 	%r67, %r1, %r2;
	setp.ge.u32 	%p13, %r67, %r57;
	or.pred  	%p14, %p13, %p12;
	@%p14 bra 	$L__BB0_11;
	ld.global.f32 	%f12, [%rd52+-4];
	mul.wide.s32 	%rd29, %r80, 4;
	add.s64 	%rd30, %rd1, %rd29;
	ld.global.f32 	%f13, [%rd30];
	mul.f32 	%f14, %f12, %f13;
	ld.global.f32 	%f15, [%rd2];
	sub.f32 	%f16, %f15, %f14;
	st.global.f32 	[%rd2], %f16;
$L__BB0_11:
	bar.sync 	0;
	bar.sync 	0;
	add.s32 	%r26, %r25, 1;
	setp.le.u32 	%p16, %r1, %r26;
	or.pred  	%p17, %p3, %p16;
	@%p17 bra 	$L__BB0_13;
	ld.global.f32 	%f17, [%rd51];
	cvt.s64.s32 	%rd31, %r86;
	add.s64 	%rd32, %rd53, %rd31;
	shl.b64 	%rd33, %rd32, 2;
	add.s64 	%rd34, %rd3, %rd33;
	ld.global.f32 	%f18, [%rd34];
	div.rn.f32 	%f19, %f17, %f18;
	st.global.f32 	[%rd51], %f19;
$L__BB0_13:
	bar.sync 	0;
	min.u32 	%r69, %r1, %r2;
	setp.le.u32 	%p18, %r69, %r26;
	max.u32 	%r70, %r1, %r2;
	setp.ge.u32 	%p19, %r70, %r57;
	or.pred  	%p20, %p19, %p18;
	@%p20 bra 	$L__BB0_15;
	ld.global.f32 	%f20, [%rd52];
	mul.wide.s32 	%rd35, %r85, 4;
	add.s64 	%rd36, %rd1, %rd35;
	ld.global.f32 	%f21, [%rd36];
	mul.f32 	%f22, %f20, %f21;
	ld.global.f32 	%f23, [%rd2];
	sub.f32 	%f24, %f23, %f22;
	st.global.f32 	[%rd2], %f24;
$L__BB0_15:
	bar.sync 	0;
	bar.sync 	0;
	add.s32 	%r27, %r26, 1;
	setp.le.u32 	%p22, %r1, %r27;
	or.pred  	%p23, %p3, %p22;
	@%p23 bra 	$L__BB0_17;
	ld.global.f32 	%f25, [%rd51+4];
	cvt.s64.s32 	%rd37, %r88;
	add.s64 	%rd38, %rd53, %rd37;
	shl.b64 	%rd39, %rd38, 2;
	add.s64 	%rd40, %rd1, %rd39;
	ld.global.f32 	%f26, [%rd40+12];
	div.rn.f32 	%f27, %f25, %f26;
	st.global.f32 	[%rd51+4], %f27;
$L__BB0_17:
	bar.sync 	0;
	min.u32 	%r72, %r1, %r2;
	setp.le.u32 	%p24, %r72, %r27;
	max.u32 	%r73, %r1, %r2;
	setp.ge.u32 	%p25, %r73, %r57;
	or.pred  	%p26, %p25, %p24;
	@%p26 bra 	$L__BB0_19;
	ld.global.f32 	%f28, [%rd52+4];
	mul.wide.s32 	%rd41, %r87, 4;
	add.s64 	%rd42, %rd1, %rd41;
	ld.global.f32 	%f29, [%rd42];
	mul.f32 	%f30, %f28, %f29;
	ld.global.f32 	%f31, [%rd2];
	sub.f32 	%f32, %f31, %f30;
	st.global.f32 	[%rd2], %f32;
$L__BB0_19:
	bar.sync 	0;
	add.s32 	%r88, %r88, %r8;
	add.s32 	%r87, %r87, %r8;
	add.s32 	%r86, %r86, %r8;
	add.s32 	%r85, %r85, %r8;
	add.s64 	%rd53, %rd53, 4;
	cvt.u32.u64 	%r74, %rd53;
	add.s32 	%r84, %r84, 4;
	add.s64 	%rd52, %rd52, 16;
	add.s32 	%r83, %r83, %r8;
	add.s32 	%r82, %r82, %r8;
	add.s32 	%r81, %r81, 4;
	add.s64 	%rd51, %rd51, 16;
	add.s32 	%r80, %r80, %r8;
	add.s32 	%r79, %r79, %r13;
	setp.ne.s32 	%p27, %r74, %r95;
	@%p27 bra 	$L__BB0_3;
$L__BB0_20:
	setp.eq.s32 	%p28, %r5, 0;
	@%p28 bra 	$L__BB0_27;
	mul.lo.s32 	%r75, %r95, %r58;
	add.s32 	%r94, %r1, %r75;
	add.s32 	%r93, %r95, %r4;
	add.s32 	%r41, %r58, 1;
	add.s32 	%r92, %r75, %r95;
	add.s32 	%r91, %r95, %r3;
	neg.s32 	%r90, %r5;
$L__BB0_22:
	.pragma "nounroll";
	setp.ge.u32 	%p29, %r1, %r57;
	bar.sync 	0;
	setp.le.u32 	%p30, %r1, %r95;
	or.pred  	%p31, %p29, %p30;
	@%p31 bra 	$L__BB0_24;
	mul.wide.s32 	%rd43, %r91, 4;
	add.s64 	%rd44, %rd1, %rd43;
	ld.global.f32 	%f33, [%rd44];
	mul.wide.s32 	%rd45, %r92, 4;
	add.s64 	%rd46, %rd1, %rd45;
	ld.global.f32 	%f34, [%rd46];
	div.rn.f32 	%f35, %f33, %f34;
	st.global.f32 	[%rd44], %f35;
$L__BB0_24:
	bar.sync 	0;
	min.u32 	%r77, %r1, %r2;
	setp.le.u32 	%p32, %r77, %r95;
	max.u32 	%r78, %r1, %r2;
	setp.ge.u32 	%p33, %r78, %r57;
	or.pred  	%p34, %p33, %p32;
	@%p34 bra 	$L__BB0_26;
	mul.wide.s32 	%rd47, %r93, 4;
	add.s64 	%rd48, %rd1, %rd47;
	ld.global.f32 	%f36, [%rd48];
	mul.wide.s32 	%rd49, %r94, 4;
	add.s64 	%rd50, %rd1, %rd49;
	ld.global.f32 	%f37, [%rd50];
	mul.f32 	%f38, %f36, %f37;
	ld.global.f32 	%f39, [%rd2];
	sub.f32 	%f40, %f39, %f38;
	st.global.f32 	[%rd2], %f40;
$L__BB0_26:
	bar.sync 	0;
	add.s32 	%r95, %r95, 1;
	add.s32 	%r94, %r94, %r58;
	add.s32 	%r93, %r93, 1;
	add.s32 	%r92, %r92, %r41;
	add.s32 	%r91, %r91, 1;
	add.s32 	%r90, %r90, 1;
	setp.ne.s32 	%p35, %r90, 0;
	@%p35 bra 	$L__BB0_22;
$L__BB0_27:
	ret;

}
	// .globl	_Z19ForwardSubstitutionPfS_iiiii
.visible .entry _Z19ForwardSubstitutionPfS_iiiii(
	.param .u64 .ptr .align 1 _Z19ForwardSubstitutionPfS_iiiii_param_0,
	.param .u64 .ptr .align 1 _Z19ForwardSubstitutionPfS_iiiii_param_1,
	.param .u32 _Z19ForwardSubstitutionPfS_iiiii_param_2,
	.param .u32 _Z19ForwardSubstitutionPfS_iiiii_param_3,
	.param .u32 _Z19ForwardSubstitutionPfS_iiiii_param_4,
	.param .u32 _Z19ForwardSubstitutionPfS_iiiii_param_5,
	.param .u32 _Z19ForwardSubstitutionPfS_iiiii_param_6
)
{
	.reg .pred 	%p<9>;
	.reg .b32 	%r<45>;
	.reg .b32 	%f<28>;
	.reg .b64 	%rd<19>;

	ld.param.u64 	%rd4, [_Z19ForwardSubstitutionPfS_iiiii_param_0];
	ld.param.u64 	%rd5, [_Z19ForwardSubstitutionPfS_iiiii_param_1];
	ld.param.u32 	%r26, [_Z19ForwardSubstitutionPfS_iiiii_param_2];
	ld.param.u32 	%r24, [_Z19ForwardSubstitutionPfS_iiiii_param_3];
	ld.param.u32 	%r25, [_Z19ForwardSubstitutionPfS_iiiii_param_4];
	ld.param.u32 	%r28, [_Z19ForwardSubstitutionPfS_iiiii_param_6];
	cvta.to.global.u64 	%rd1, %rd4;
	cvta.to.global.u64 	%rd2, %rd5;
	mov.u32 	%r29, %tid.x;
	mov.u32 	%r30, %ntid.x;
	mov.u32 	%r31, %ctaid.x;
	mad.lo.s32 	%r1, %r30, %r31, %r29;
	mov.u32 	%r32, %tid.y;
	mov.u32 	%r33, %ntid.y;
	mov.u32 	%r34, %ctaid.y;
	mad.lo.s32 	%r35, %r33, %r34, %r32;
	setp.ge.s32 	%p1, %r1, %r28;
	setp.ge.s32 	%p2, %r35, %r26;
	or.pred  	%p3, %p1, %p2;
	@%p3 bra 	$L__BB1_8;
	setp.lt.s32 	%p4, %r1, 1;
	@%p4 bra 	$L__BB1_8;
	mad.lo.s32 	%r37, %r24, %r1, %r35;
	mul.wide.s32 	%rd6, %r37, 4;
	add.s64 	%rd3, %rd2, %rd6;
	ld.global.f32 	%f26, [%rd3];
	mul.lo.s32 	%r3, %r25, %r1;
	and.b32  	%r4, %r1, 3;
	setp.lt.u32 	%p5, %r1, 4;
	mov.b32 	%r41, 0;
	@%p5 bra 	$L__BB1_5;
	and.b32  	%r41, %r1, 2147483644;
	neg.s32 	%r40, %r41;
	shl.b32 	%r7, %r24, 2;
	mul.wide.s32 	%rd11, %r24, 4;
	mov.u32 	%r38, %r3;
	mov.u32 	%r39, %r35;
$L__BB1_4:
	mul.wide.s32 	%rd7, %r38, 4;
	add.s64 	%rd8, %rd1, %rd7;
	ld.global.f32 	%f7, [%rd8];
	mul.wide.s32 	%rd9, %r39, 4;
	add.s64 	%rd10, %rd2, %rd9;
	ld.global.f32 	%f8, [%rd10];
	mul.f32 	%f9, %f7, %f8;
	sub.f32 	%f10, %f26, %f9;
	st.global.f32 	[%rd3], %f10;
	bar.sync 	0;
	ld.global.f32 	%f11, [%rd8+4];
	add.s64 	%rd12, %rd10, %rd11;
	ld.global.f32 	%f12, [%rd12];
	mul.f32 	%f13, %f11, %f12;
	sub.f32 	%f14, %f10, %f13;
	st.global.f32 	[%rd3], %f14;
	bar.sync 	0;
	ld.global.f32 	%f15, [%rd8+8];
	add.s64 	%rd13, %rd12, %rd11;
	ld.global.f32 	%f16, [%rd13];
	mul.f32 	%f17, %f15, %f16;
	sub.f32 	%f18, %f14, %f17;
	st.global.f32 	[%rd3], %f18;
	bar.sync 	0;
	ld.global.f32 	%f19, [%rd8+12];
	add.s64 	%rd14, %rd13, %rd11;
	ld.global.f32 	%f20, [%rd14];
	mul.f32 	%f21, %f19, %f20;
	sub.f32 	%f26, %f18, %f21;
	st.global.f32 	[%rd3], %f26;
	bar.sync 	0;
	add.s32 	%r40, %r40, 4;
	add.s32 	%r39, %r39, %r7;
	add.s32 	%r38, %r38, 4;
	setp.ne.s32 	%p6, %r40, 0;
	@%p6 bra 	$L__BB1_4;
$L__BB1_5:
	setp.eq.s32 	%p7, %r4, 0;
	@%p7 bra 	$L__BB1_8;
	mad.lo.s32 	%r44, %r41, %r24, %r35;
	add.s32 	%r43, %r41, %r3;
	neg.s32 	%r42, %r4;
$L__BB1_7:
	.pragma "nounroll";
	mul.wide.s32 	%rd15, %r43, 4;
	add.s64 	%rd16, %rd1, %rd15;
	ld.global.f32 	%f22, [%rd16];
	mul.wide.s32 	%rd17, %r44, 4;
	add.s64 	%rd18, %rd2, %rd17;
	ld.global.f32 	%f23, [%rd18];
	mul.f32 	%f24, %f22, %f23;
	sub.f32 	%f26, %f26, %f24;
	st.global.f32 	[%rd3], %f26;
	bar.sync 	0;
	add.s32 	%r44, %r44, %r24;
	add.s32 	%r43, %r43, 1;
	add.s32 	%r42, %r42, 1;
	setp.ne.s32 	%p8, %r42, 0;
	@%p8 bra 	$L__BB1_7;
$L__BB1_8:
	ret;

}
	// .globl	_Z5SchurPfPKfS1_iiiii
.visible .entry _Z5SchurPfPKfS1_iiiii(
	.param .u64 .ptr .align 1 _Z5SchurPfPKfS1_iiiii_param_0,
	.param .u64 .ptr .align 1 _Z5SchurPfPKfS1_iiiii_param_1,
	.param .u64 .ptr .align 1 _Z5SchurPfPKfS1_iiiii_param_2,
	.param .u32 _Z5SchurPfPKfS1_iiiii_param_3,
	.param .u32 _Z5SchurPfPKfS1_iiiii_param_4,
	.param .u32 _Z5SchurPfPKfS1_iiiii_param_5,
	.param .u32 _Z5SchurPfPKfS1_iiiii_param_6,
	.param .u32 _Z5SchurPfPKfS1_iiiii_param_7
)
{
	.local .align 8 .b8 	__local_depot2[40];
	.reg .b64 	%SP;
	.reg .b64 	%SPL;
	.reg .pred 	%p<27>;
	.reg .b32 	%r<99>;
	.reg .b32 	%f<100>;
	.reg .b64 	%rd<63>;
	.reg .b64 	%fd<34>;

	mov.u64 	%SPL, __local_depot2;
	cvta.local.u64 	%SP, %SPL;
	ld.param.u64 	%rd11, [_Z5SchurPfPKfS1_iiiii_param_0];
	ld.param.u64 	%rd12, [_Z5SchurPfPKfS1_iiiii_param_1];
	ld.param.u32 	%r46, [_Z5SchurPfPKfS1_iiiii_param_3];
	ld.param.u32 	%r44, [_Z5SchurPfPKfS1_iiiii_param_4];
	ld.param.u32 	%r45, [_Z5SchurPfPKfS1_iiiii_param_7];
	cvta.to.global.u64 	%rd1, %rd12;
	add.u64 	%rd13, %SP, 0;
	add.u64 	%rd2, %SPL, 0;
	mov.u32 	%r47, %ctaid.y;
	mov.u32 	%r48, %ntid.y;
	mov.u32 	%r49, %tid.y;
	mad.lo.s32 	%r1, %r47, %r48, %r49;
	mov.u32 	%r50, %ctaid.x;
	mov.u32 	%r51, %ntid.x;
	mov.u32 	%r52, %tid.x;
	mad.lo.s32 	%r2, %r50, %r51, %r52;
	setp.ge.s32 	%p1, %r1, %r46;
	setp.ge.s32 	%p2, %r2, %r44;
	or.pred  	%p3, %p1, %p2;
	@%p3 bra 	$L__BB2_41;
	cvta.to.global.u64 	%rd14, %rd11;
	min.s32 	%r3, %r1, %r44;
	setp.lt.s32 	%p4, %r3, 1;
	mul.wide.s32 	%rd15, %r2, 4;
	add.s64 	%rd3, %rd14, %rd15;
	mov.f32 	%f87, 0f00000000;
	mov.b32 	%r91, 0;
	@%p4 bra 	$L__BB2_18;
	mul.lo.s32 	%r4, %r45, %r2;
	and.b32  	%r5, %r3, 3;
	setp.lt.u32 	%p5, %r3, 4;
	mov.f32 	%f87, 0f00000000;
	mov.b32 	%r91, 0;
	@%p5 bra 	$L__BB2_13;
	and.b32  	%r91, %r3, 2147483644;
	mul.wide.s32 	%rd16, %r4, 4;
	add.s64 	%rd17, %rd16, %rd1;
	add.s64 	%rd62, %rd17, 8;
	mov.f32 	%f87, 0f00000000;
	mov.b32 	%r85, 0;
	mov.u64 	%rd19, $str;
	mov.u32 	%r84, %r4;
$L__BB2_4:
	mul.wide.s32 	%rd18, %r84, 4;
	add.s64 	%rd6, %rd1, %rd18;
	setp.gt.s32 	%p6, %r85, %r2;
	mov.f32 	%f79, 0f00000000;
	@%p6 bra 	$L__BB2_6;
	ld.global.f32 	%f79, [%rd6];
$L__BB2_6:
	cvt.f64.f32 	%fd1, %f87;
	cvt.f64.f32 	%fd2, %f79;
	ld.global.f32 	%f57, [%rd3];
	cvt.f64.f32 	%fd3, %f57;
	st.local.v2.u32 	[%rd2], {%r85, %r1};
	st.local.u32 	[%rd2+8], %r2;
	st.local.f64 	[%rd2+16], %fd1;
	st.local.f64 	[%rd2+24], %fd2;
	st.local.f64 	[%rd2+32], %fd3;
	cvta.global.u64 	%rd20, %rd19;
	{ // callseq 0, 0
	.param .b64 param0;
	st.param.b64 	[param0], %rd20;
	.param .b64 param1;
	st.param.b64 	[param1], %rd13;
	.param .b32 retval0;
	call.uni (retval0), 
	vprintf, 
	(
	param0, 
	param1
	);
	ld.param.b32 	%r57, [retval0];
	} // callseq 0
	ld.global.f32 	%f4, [%rd3];
	fma.rn.f32 	%f5, %f79, %f4, %f87;
	setp.ge.s32 	%p7, %r85, %r2;
	mov.f32 	%f80, 0f00000000;
	@%p7 bra 	$L__BB2_8;
	ld.global.f32 	%f80, [%rd62+-4];
$L__BB2_8:
	cvt.f64.f32 	%fd4, %f5;
	cvt.f64.f32 	%fd5, %f80;
	cvt.f64.f32 	%fd6, %f4;
	add.s32 	%r59, %r85, 1;
	st.local.v2.u32 	[%rd2], {%r59, %r1};
	st.local.u32 	[%rd2+8], %r2;
	st.local.f64 	[%rd2+16], %fd4;
	st.local.f64 	[%rd2+24], %fd5;
	st.local.f64 	[%rd2+32], %fd6;
	cvta.global.u64 	%rd23, %rd19;
	{ // callseq 1, 0
	.param .b64 param0;
	st.param.b64 	[param0], %rd23;
	.param .b64 param1;
	st.param.b64 	[param1], %rd13;
	.param .b32 retval0;
	call.uni (retval0), 
	vprintf, 
	(
	param0, 
	param1
	);
	ld.param.b32 	%r60, [retval0];
	} // callseq 1
	ld.global.f32 	%f8, [%rd3];
	fma.rn.f32 	%f9, %f80, %f8, %f5;
	add.s32 	%r9, %r85, 2;
	setp.gt.s32 	%p8, %r9, %r2;
	mov.f32 	%f81, 0f00000000;
	@%p8 bra 	$L__BB2_10;
	ld.global.f32 	%f81, [%rd62];
$L__BB2_10:
	cvt.f64.f32 	%fd7, %f9;
	cvt.f64.f32 	%fd8, %f81;
	cvt.f64.f32 	%fd9, %f8;
	st.local.v2.u32 	[%rd2], {%r9, %r1};
	st.local.u32 	[%rd2+8], %r2;
	st.local.f64 	[%rd2+16], %fd7;
	st.local.f64 	[%rd2+24], %fd8;
	st.local.f64 	[%rd2+32], %fd9;
	cvta.global.u64 	%rd26, %rd19;
	{ // callseq 2, 0
	.param .b64 param0;
	st.param.b64 	[param0], %rd26;
	.param .b64 param1;
	st.param.b64 	[param1], %rd13;
	.param .b32 retval0;
	call.uni (retval0), 
	vprintf, 
	(
	param0, 
	param1
	);
	ld.param.b32 	%r62, [retval0];
	} // callseq 2
	ld.global.f32 	%f12, [%rd3];
	fma.rn.f32 	%f13, %f81, %f12, %f9;
	add.s32 	%r10, %r9, 1;
	setp.gt.s32 	%p9, %r10, %r2;
	mov.f32 	%f82, 0f00000000;
	@%p9 bra 	$L__BB2_12;
	ld.global.f32 	%f82, [%rd62+4];
$L__BB2_12:
	cvt.f64.f32 	%fd10, %f13;
	cvt.f64.f32 	%fd11, %f82;
	cvt.f64.f32 	%fd12, %f12;
	st.local.v2.u32 	[%rd2], {%r10, %r1};
	st.local.u32 	[%rd2+8], %r2;
	st.local.f64 	[%rd2+16], %fd10;
	st.local.f64 	[%rd2+24], %fd11;
	st.local.f64 	[%rd2+32], %fd12;
	cvta.global.u64 	%rd29, %rd19;
	{ // callseq 3, 0
	.param .b64 param0;
	st.param.b64 	[param0], %rd29;
	.param .b64 param1;
	st.param.b64 	[param1], %rd13;
	.param .b32 retval0;
	call.uni (retval0), 
	vprintf, 
	(
	param0, 
	param1
	);
	ld.param.b32 	%r64, [retval0];
	} // callseq 3
	ld.global.f32 	%f60, [%rd3];
	fma.rn.f32 	%f87, %f82, %f60, %f13;
	add.s64 	%rd62, %rd62, 16;
	add.s32 	%r84, %r84, 4;
	add.s32 	%r85, %r10, 1;
	setp.ne.s32 	%p10, %r85, %r91;
	@%p10 bra 	$L__BB2_4;
$L__BB2_13:
	setp.eq.s32 	%p11, %r5, 0;
	@%p11 bra 	$L__BB2_18;
	add.s32 	%r89, %r91, %r4;
	neg.s32 	%r88, %r5;
	mov.u64 	%rd32, $str;
$L__BB2_15:
	.pragma "nounroll";
	mul.wide.s32 	%rd31, %r89, 4;
	add.s64 	%rd8, %rd1, %rd31;
	setp.gt.s32 	%p12, %r91, %r2;
	mov.f32 	%f86, 0f00000000;
	@%p12 bra 	$L__BB2_17;
	ld.global.f32 	%f86, [%rd8];
$L__BB2_17:
	cvt.f64.f32 	%fd13, %f87;
	cvt.f64.f32 	%fd14, %f86;
	ld.global.f32 	%f62, [%rd3];
	cvt.f64.f32 	%fd15, %f62;
	st.local.v2.u32 	[%rd2], {%r91, %r1};
	st.local.u32 	[%rd2+8], %r2;
	st.local.f64 	[%rd2+16], %fd13;
	st.local.f64 	[%rd2+24], %fd14;
	st.local.f64 	[%rd2+32], %fd15;
	cvta.global.u64 	%rd33, %rd32;
	{ // callseq 4, 0
	.param .b64 param0;
	st.param.b64 	[param0], %rd33;
	.param .b64 param1;
	st.param.b64 	[param1], %rd13;
	.param .b32 retval0;
	call.uni (retval0), 
	vprintf, 
	(
	param0, 
	param1
	);
	ld.param.b32 	%r66, [retval0];
	} // callseq 4
	ld.global.f32 	%f63, [%rd3];
	fma.rn.f32 	%f87, %f86, %f63, %f87;
	add.s32 	%r91, %r91, 1;
	add.s32 	%r89, %r89, 1;
	add.s32 	%r88, %r88, 1;
	setp.ne.s32 	%p13, %r88, 0;
	@%p13 bra 	$L__BB2_15;
$L__BB2_18:
	setp.ge.s32 	%p14, %r91, %r44;
	@%p14 bra 	$L__BB2_23;
	setp.eq.s32 	%p15, %r91, %r1;
	mov.f32 	%f88, 0f3F800000;
	@%p15 bra 	$L__BB2_22;
	setp.gt.s32 	%p16, %r91, %r2;
	mov.f32 	%f88, 0f00000000;
	@%p16 bra 	$L__BB2_22;
	mad.lo.s32 	%r68, %r45, %r2, %r91;
	mul.wide.s32 	%rd35, %r68, 4;
	add.s64 	%rd36, %rd1, %rd35;
	ld.global.f32 	%f88, [%rd36];
$L__BB2_22:
	cvt.f64.f32 	%fd16, %f87;
	cvt.f64.f32 	%fd17, %f88;
	ld.global.f32 	%f66, [%rd3];
	cvt.f64.f32 	%fd18, %f66;
	st.local.v2.u32 	[%rd2], {%r91, %r1};
	st.local.u32 	[%rd2+8], %r2;
	st.local.f64 	[%rd2+16], %fd16;
	st.local.f64 	[%rd2+24], %fd17;
	st.local.f64 	[%rd2+32], %fd18;
	mov.u64 	%rd37, $str;
	cvta.global.u64 	%rd38, %rd37;
	{ // callseq 5, 0
	.param .b64 param0;
	st.param.b64 	[param0], %rd38;
	.param .b64 param1;
	st.param.b64 	[param1], %rd13;
	.param .b32 retval0;
	call.uni (retval0), 
	vprintf, 
	(
	param0, 
	param1
	);
	ld.param.b32 	%r69, [retval0];
	} // callseq 5
	ld.global.f32 	%f67, [%rd3];
	fma.rn.f32 	%f87, %f88, %f67, %f87;
	add.s32 	%r91, %r91, 1;
$L__BB2_23:
	setp.ge.s32 	%p17, %r91, %r44;
	@%p17 bra 	$L__BB2_40;
	mul.lo.s32 	%r26, %r45, %r2;
	sub.s32 	%r71, %r44, %r91;
	and.b32  	%r27, %r71, 3;
	setp.eq.s32 	%p18, %r27, 0;
	mov.u32 	%r96, %r91;
	@%p18 bra 	$L__BB2_29;
	add.s32 	%r94, %r91, %r26;
	neg.s32 	%r93, %r27;
	mov.u64 	%rd41, $str;
	mov.u32 	%r96, %r91;
$L__BB2_26:
	.pragma "nounroll";
	mul.wide.s32 	%rd40, %r94, 4;
	add.s64 	%rd9, %rd1, %rd40;
	setp.gt.s32 	%p19, %r96, %r2;
	mov.f32 	%f91, 0f00000000;
	@%p19 bra 	$L__BB2_28;
	ld.global.f32 	%f91, [%rd9];
$L__BB2_28:
	cvt.f64.f32 	%fd19, %f87;
	cvt.f64.f32 	%fd20, %f91;
	ld.global.f32 	%f70, [%rd3];
	cvt.f64.f32 	%fd21, %f70;
	st.local.v2.u32 	[%rd2], {%r96, %r1};
	st.local.u32 	[%rd2+8], %r2;
	st.local.f64 	[%rd2+16], %fd19;
	st.local.f64 	[%rd2+24], %fd20;
	st.local.f64 	[%rd2+32], %fd21;
	cvta.global.u64 	%rd42, %rd41;
	{ // callseq 6, 0
	.param .b64 param0;
	st.param.b64 	[param0], %rd42;
	.param .b64 param1;
	st.param.b64 	[param1], %rd13;
	.param .b32 retval0;
	call.uni (retval0), 
	vprintf, 
	(
	param0, 
	param1
	);
	ld.param.b32 	%r72, [retval0];
	} // callseq 6
	ld.global.f32 	%f71, [%rd3];
	fma.rn.f32 	%f87, %f91, %f71, %f87;
	add.s32 	%r96, %r96, 1;
	add.s32 	%r94, %r94, 1;
	add.s32 	%r93, %r93, 1;
	setp.ne.s32 	%p20, %r93, 0;
	@%p20 bra 	$L__BB2_26;
$L__BB2_29:
	sub.s32 	%r74, %r91, %r44;
	setp.gt.u32 	%p21, %r74, -4;
	@%p21 bra 	$L__BB2_40;
	add.s32 	%r97, %r96, %r26;
	mov.u64 	%rd46, $str;
	cvt.s64.s32 	%rd49, %r26;
$L__BB2_31:
	setp.gt.s32 	%p22, %r96, %r2;
	mov.f32 	%f95, 0f00000000;
	@%p22 bra 	$L__BB2_33;
	mul.wide.s32 	%rd44, %r97, 4;
	add.s64 	%rd45, %rd1, %rd44;
	ld.global.f32 	%f95, [%rd45];
$L__BB2_33:
	cvt.f64.f32 	%fd22, %f87;
	cvt.f64.f32 	%fd23, %f95;
	ld.global.f32 	%f74, [%rd3];
	cvt.f64.f32 	%fd24, %f74;
	st.local.v2.u32 	[%rd2], {%r96, %r1};
	st.local.u32 	[%rd2+8], %r2;
	st.local.f64 	[%rd2+16], %fd22;
	st.local.f64 	[%rd2+24], %fd23;
	st.local.f64 	[%rd2+32], %fd24;
	cvta.global.u64 	%rd47, %rd46;
	{ // callseq 7, 0
	.param .b64 param0;
	st.param.b64 	[param0], %rd47;
	.param .b64 param1;
	st.param.b64 	[param1], %rd13;
	.param .b32 retval0;
	call.uni (retval0), 
	vprintf, 
	(
	param0, 
	param1
	);
	ld.param.b32 	%r75, [retval0];
	} // callseq 7
	ld.global.f32 	%f37, [%rd3];
	fma.rn.f32 	%f38, %f95, %f37, %f87;
	setp.ge.s32 	%p23, %r96, %r2;
	cvt.s64.s32 	%rd50, %r96;
	add.s64 	%rd51, %rd50, %rd49;
	shl.b64 	%rd52, %rd51, 2;
	add.s64 	%rd10, %rd1, %rd52;
	mov.f32 	%f96, 0f00000000;
	@%p23 bra 	$L__BB2_35;
	ld.global.f32 	%f96, [%rd10+4];
$L__BB2_35:
	cvt.f64.f32 	%fd25, %f38;
	cvt.f64.f32 	%fd26, %f96;
	cvt.f64.f32 	%fd27, %f37;
	add.s32 	%r77, %r96, 1;
	st.local.v2.u32 	[%rd2], {%r77, %r1};
	st.local.u32 	[%rd2+8], %r2;
	st.local.f64 	[%rd2+16], %fd25;
	st.local.f64 	[%rd2+24], %fd26;
	st.local.f64 	[%rd2+32], %fd27;
	cvta.global.u64 	%rd54, %rd46;
	{ // callseq 8, 0
	.param .b64 param0;
	st.param.b64 	[param0], %rd54;
	.param .b64 param1;
	st.param.b64 	[param1], %rd13;
	.param .b32 retval0;
	call.uni (retval0), 
	vprintf, 
	(
	param0, 
	param1
	);
	ld.param.b32 	%r78, [retval0];
	} // callseq 8
	ld.global.f32 	%f41, [%rd3];
	fma.rn.f32 	%f42, %f96, %f41, %f38;
	add.s32 	%r40, %r96, 2;
	setp.gt.s32 	%p24, %r40, %r2;
	mov.f32 	%f97, 0f00000000;
	@%p24 bra 	$L__BB2_37;
	ld.global.f32 	%f97, [%rd10+8];
$L__BB2_37:
	cvt.f64.f32 	%fd28, %f42;
	cvt.f64.f32 	%fd29, %f97;
	cvt.f64.f32 	%fd30, %f41;
	st.local.v2.u32 	[%rd2], {%r40, %r1};
	st.local.u32 	[%rd2+8], %r2;
	st.local.f64 	[%rd2+16], %fd28;
	st.local.f64 	[%rd2+24], %fd29;
	st.local.f64 	[%rd2+32], %fd30;
	cvta.global.u64 	%rd57, %rd46;
	{ // callseq 9, 0
	.param .b64 param0;
	st.param.b64 	[param0], %rd57;
	.param .b64 param1;
	st.param.b64 	[param1], %rd13;
	.param .b32 retval0;
	call.uni (retval0), 
	vprintf, 
	(
	param0, 
	param1
	);
	ld.param.b32 	%r80, [retval0];
	} // callseq 9
	ld.global.f32 	%f45, [%rd3];
	fma.rn.f32 	%f46, %f97, %f45, %f42;
	add.s32 	%r41, %r40, 1;
	setp.gt.s32 	%p25, %r41, %r2;
	mov.f32 	%f98, 0f00000000;
	@%p25 bra 	$L__BB2_39;
	ld.global.f32 	%f98, [%rd10+12];
$L__BB2_39:
	cvt.f64.f32 	%fd31, %f46;
	cvt.f64.f32 	%fd32, %f98;
	cvt.f64.f32 	%fd33, %f45;
	st.local.v2.u32 	[%rd2], {%r41, %r1};
	st.local.u32 	[%rd2+8], %r2;
	st.local.f64 	[%rd2+16], %fd31;
	st.local.f64 	[%rd2+24], %fd32;
	st.local.f64 	[%rd2+32], %fd33;
	cvta.global.u64 	%rd60, %rd46;
	{ // callseq 10, 0
	.param .b64 param0;
	st.param.b64 	[param0], %rd60;
	.param .b64 param1;
	st.param.b64 	[param1], %rd13;
	.param .b32 retval0;
	call.uni (retval0), 
	vprintf, 
	(
	param0, 
	param1
	);
	ld.param.b32 	%r82, [retval0];
	} // callseq 10
	ld.global.f32 	%f77, [%rd3];
	fma.rn.f32 	%f87, %f98, %f77, %f46;
	add.s32 	%r97, %r97, 4;
	add.s32 	%r96, %r41, 1;
	setp.ne.s32 	%p26, %r96, %r44;
	@%p26 bra 	$L__BB2_31;
$L__BB2_40:
	st.global.f32 	[%rd3], %f87;
$L__BB2_41:
	ret;

}
	// .globl	_Z12LUD_Update_DPfS_S_S_iii
.visible .entry _Z12LUD_Update_DPfS_S_S_iii(
	.param .u64 .ptr .align 1 _Z12LUD_Update_DPfS_S_S_iii_param_0,
	.param .u64 .ptr .align 1 _Z12LUD_Update_DPfS_S_S_iii_param_1,
	.param .u64 .ptr .align 1 _Z12LUD_Update_DPfS_S_S_iii_param_2,
	.param .u64 .ptr .align 1 _Z12LUD_Update_DPfS_S_S_iii_param_3,
	.param .u32 _Z12LUD_Update_DPfS_S_S_iii_param_4,
	.param .u32 _Z12LUD_Update_DPfS_S_S_iii_param_5,
	.param .u32 _Z12LUD_Update_DPfS_S_S_iii_param_6
)
{
	.reg .pred 	%p<12>;
	.reg .b32 	%r<39>;
	.reg .b32 	%f<70>;
	.reg .b64 	%rd<42>;

	ld.param.u64 	%rd5, [_Z12LUD_Update_DPfS_S_S_iii_param_0];
	ld.param.u64 	%rd6, [_Z12LUD_Update_DPfS_S_S_iii_param_1];
	ld.param.u64 	%rd3, [_Z12LUD_Update_DPfS_S_S_iii_param_2];
	ld.param.u64 	%rd4, [_Z12LUD_Update_DPfS_S_S_iii_param_3];
	ld.param.u32 	%r20, [_Z12LUD_Update_DPfS_S_S_iii_param_4];
	ld.param.u32 	%r21, [_Z12LUD_Update_DPfS_S_S_iii_param_5];
	ld.param.u32 	%r22, [_Z12LUD_Update_DPfS_S_S_iii_param_6];
	cvta.to.global.u64 	%rd1, %rd6;
	cvta.to.global.u64 	%rd2, %rd5;
	mov.u32 	%r1, %tid.x;
	mov.u32 	%r2, %tid.y;
	setp.ge.s32 	%p1, %r1, %r21;
	setp.ge.s32 	%p2, %r2, %r22;
	or.pred  	%p3, %p1, %p2;
	@%p3 bra 	$L__BB3_13;
	mul.lo.s32 	%r3, %r20, %r2;
	add.s32 	%r24, %r21, -1;
	and.b32  	%r4, %r21, 7;
	setp.lt.u32 	%p4, %r24, 7;
	mov.f32 	%f69, 0f00000000;
	mov.b32 	%r37, 0;
	@%p4 bra 	$L__BB3_4;
	and.b32  	%r37, %r21, -8;
	neg.s32 	%r35, %r37;
	shl.b32 	%r7, %r20, 3;
	mov.f32 	%f69, 0f00000000;
	mul.wide.s32 	%rd11, %r20, 4;
	mov.u32 	%r33, %r3;
	mov.u32 	%r34, %r1;
$L__BB3_3:
	.pragma "nounroll";
	mul.wide.s32 	%rd7, %r33, 4;
	add.s64 	%rd8, %rd2, %rd7;
	ld.global.f32 	%f16, [%rd8];
	mul.wide.s32 	%rd9, %r34, 4;
	add.s64 	%rd10, %rd1, %rd9;
	ld.global.f32 	%f17, [%rd10];
	fma.rn.f32 	%f18, %f16, %f17, %f69;
	ld.global.f32 	%f19, [%rd8+4];
	add.s64 	%rd12, %rd10, %rd11;
	ld.global.f32 	%f20, [%rd12];
	fma.rn.f32 	%f21, %f19, %f20, %f18;
	ld.global.f32 	%f22, [%rd8+8];
	add.s64 	%rd13, %rd12, %rd11;
	ld.global.f32 	%f23, [%rd13];
	fma.rn.f32 	%f24, %f22, %f23, %f21;
	ld.global.f32 	%f25, [%rd8+12];
	add.s64 	%rd14, %rd13, %rd11;
	ld.global.f32 	%f26, [%rd14];
	fma.rn.f32 	%f27, %f25, %f26, %f24;
	ld.global.f32 	%f28, [%rd8+16];
	add.s64 	%rd15, %rd14, %rd11;
	ld.global.f32 	%f29, [%rd15];
	fma.rn.f32 	%f30, %f28, %f29, %f27;
	ld.global.f32 	%f31, [%rd8+20];
	add.s64 	%rd16, %rd15, %rd11;
	ld.global.f32 	%f32, [%rd16];
	fma.rn.f32 	%f33, %f31, %f32, %f30;
	ld.global.f32 	%f34, [%rd8+24];
	add.s64 	%rd17, %rd16, %rd11;
	ld.global.f32 	%f35, [%rd17];
	fma.rn.f32 	%f36, %f34, %f35, %f33;
	ld.global.f32 	%f37, [%rd8+28];
	add.s64 	%rd18, %rd17, %rd11;
	ld.global.f32 	%f38, [%rd18];
	fma.rn.f32 	%f69, %f37, %f38, %f36;
	add.s32 	%r35, %r35, 8;
	add.s32 	%r34, %r34, %r7;
	add.s32 	%r33, %r33, 8;
	setp.ne.s32 	%p5, %r35, 0;
	@%p5 bra 	$L__BB3_3;
$L__BB3_4:
	setp.eq.s32 	%p6, %r4, 0;
	@%p6 bra 	$L__BB3_12;
	and.b32  	%r15, %r21, 3;
	setp.lt.u32 	%p7, %r4, 4;
	@%p7 bra 	$L__BB3_7;
	add.s32 	%r25, %r37, %r3;
	mul.wide.s32 	%rd19, %r25, 4;
	add.s64 	%rd20, %rd2, %rd19;
	ld.global.f32 	%f40, [%rd20];
	mad.lo.s32 	%r26, %r37, %r20, %r1;
	mul.wide.s32 	%rd21, %r26, 4;
	add.s64 	%rd22, %rd1, %rd21;
	ld.global.f32 	%f41, [%rd22];
	fma.rn.f32 	%f42, %f40, %f41, %f69;
	ld.global.f32 	%f43, [%rd20+4];
	mul.wide.s32 	%rd23, %r20, 4;
	add.s64 	%rd24, %rd22, %rd23;
	ld.global.f32 	%f44, [%rd24];
	fma.rn.f32 	%f45, %f43, %f44, %f42;
	ld.global.f32 	%f46, [%rd20+8];
	add.s64 	%rd25, %rd24, %rd23;
	ld.global.f32 	%f47, [%rd25];
	fma.rn.f32 	%f48, %f46, %f47, %f45;
	ld.global.f32 	%f49, [%rd20+12];
	add.s64 	%rd26, %rd25, %rd23;
	ld.global.f32 	%f50, [%rd26];
	fma.rn.f32 	%f69, %f49, %f50, %f48;
	add.s32 	%r37, %r37, 4;
$L__BB3_7:
	setp.eq.s32 	%p8, %r15, 0;
	@%p8 bra 	$L__BB3_12;
	setp.eq.s32 	%p9, %r15, 1;
	@%p9 bra 	$L__BB3_10;
	add.s32 	%r27, %r37, %r3;
	mul.wide.s32 	%rd27, %r27, 4;
	add.s64 	%rd28, %rd2, %rd27;
	ld.global.f32 	%f52, [%rd28];
	mad.lo.s32 	%r28, %r37, %r20, %r1;
	mul.wide.s32 	%rd29, %r28, 4;
	add.s64 	%rd30, %rd1, %rd29;
	ld.global.f32 	%f53, [%rd30];
	fma.rn.f32 	%f54, %f52, %f53, %f69;
	ld.global.f32 	%f55, [%rd28+4];
	mul.wide.s32 	%rd31, %r20, 4;
	add.s64 	%rd32, %rd30, %rd31;
	ld.global.f32 	%f56, [%rd32];
	fma.rn.f32 	%f69, %f55, %f56, %f54;
	add.s32 	%r37, %r37, 2;
$L__BB3_10:
	and.b32  	%r29, %r21, 1;
	setp.eq.b32 	%p10, %r29, 1;
	not.pred 	%p11, %p10;
	@%p11 bra 	$L__BB3_12;
	add.s32 	%r30, %r37, %r3;
	mul.wide.s32 	%rd33, %r30, 4;
	add.s64 	%rd34, %rd2, %rd33;
	ld.global.f32 	%f57, [%rd34];
	mad.lo.s32 	%r31, %r37, %r20, %r1;
	mul.wide.s32 	%rd35, %r31, 4;
	add.s64 	%rd36, %rd1, %rd35;
	ld.global.f32 	%f58, [%rd36];
	fma.rn.f32 	%f69, %f57, %f58, %f69;
$L__BB3_12:
	bar.sync 	0;
	add.s32 	%r32, %r3, %r1;
	cvta.to.global.u64 	%rd37, %rd3;
	mul.wide.s32 	%rd38, %r32, 4;
	add.s64 	%rd39, %rd37, %rd38;
	ld.global.f32 	%f59, [%rd39];
	sub.f32 	%f60, %f59, %f69;
	st.global.f32 	[%rd39], %f60;
	bar.sync 	0;
	ld.global.f32 	%f61, [%rd39];
	cvta.to.global.u64 	%rd40, %rd4;
	add.s64 	%rd41, %rd40, %rd38;
	st.global.f32 	[%rd41], %f61;
$L__BB3_13:
	ret;

}


// ===== COMPILED SASS (sm_100) =====

	.target	sm_100

	.elftype	@"ET_EXEC"


//--------------------- .note.nv.tkinfo           --------------------------
	.section	.note.nv.tkinfo,"",@"SHT_NOTE"
	.sectionflags	@"SHF_NOTE_NV_TKINFO"
	.tkinfo
        /*0018*/ 	.word	0x00000002
        /*0030*/ 	.string	""
        /*0030*/ 	.string	"ptxas"
        /*0030*/ 	.string	"Cuda compilation tools, release 13.0, V13.0.88"
        /*0030*/ 	.string	"Build cuda_13.0.r13.0/compiler.36424714_0"
        /*0030*/ 	.string	"-arch sm_100 -m 64 "



//--------------------- .note.nv.cuinfo           --------------------------
	.section	.note.nv.cuinfo,"",@"SHT_NOTE"
	.sectionflags	@"SHF_NOTE_NV_CUINFO"
        /*0018*/ 	.short	0x0002
        /*001a*/ 	.short	0x0064
        /*001c*/ 	.short	0x0082
	.zero		2


//--------------------- .nv.info                  --------------------------
	.section	.nv.info,"",@"SHT_CUDA_INFO"
	.align	4


	//----- nvinfo : EIATTR_REGCOUNT
	.align		4
        /*0000*/ 	.byte	0x04, 0x2f
        /*0002*/ 	.short	(.L_2 - .L_1)
	.align		4
.L_1:
        /*0004*/ 	.word	index@(_Z11LU_DiagonalPfii)
        /*0008*/ 	.word	0x00000026


	//----- nvinfo : EIATTR_FRAME_SIZE
	.align		4
.L_2:
        /*000c*/ 	.byte	0x04, 0x11
        /*000e*/ 	.short	(.L_4 - .L_3)
	.align		4
.L_3:
        /*0010*/ 	.word	index@($__internal_0_$__cuda_sm3x_div_rn_noftz_f32_slowpath)
        /*0014*/ 	.word	0x00000000


	//----- nvinfo : EIATTR_FRAME_SIZE
	.align		4
.L_4:
        /*0018*/ 	.byte	0x04, 0x11
        /*001a*/ 	.short	(.L_6 - .L_5)
	.align		4
.L_5:
        /*001c*/ 	.word	index@(_Z11LU_DiagonalPfii)
        /*0020*/ 	.word	0x00000000


	//----- nvinfo : EIATTR_REGCOUNT
	.align		4
.L_6:
        /*0024*/ 	.byte	0x04, 0x2f
        /*0026*/ 	.short	(.L_8 - .L_7)
	.align		4
.L_7:
        /*0028*/ 	.word	index@(_Z19ForwardSubstitutionPfS_iiiii)
        /*002c*/ 	.word	0x0000001c


	//----- nvinfo : EIATTR_FRAME_SIZE
	.align		4
.L_8:
        /*0030*/ 	.byte	0x04, 0x11
        /*0032*/ 	.short	(.L_10 - .L_9)
	.align		4
.L_9:
        /*0034*/ 	.word	index@(_Z19ForwardSubstitutionPfS_iiiii)
        /*0038*/ 	.word	0x00000000


	//----- nvinfo : EIATTR_REGCOUNT
	.align		4
.L_10:
        /*003c*/ 	.byte	0x04, 0x2f
        /*003e*/ 	.short	(.L_12 - .L_11)
	.align		4
.L_11:
        /*0040*/ 	.word	index@(_Z5SchurPfPKfS1_iiiii)
        /*0044*/ 	.word	0x00000024


	//----- nvinfo : EIATTR_FRAME_SIZE
	.align		4
.L_12:
        /*0048*/ 	.byte	0x04, 0x11
        /*004a*/ 	.short	(.L_14 - .L_13)
	.align		4
.L_13:
        /*004c*/ 	.word	index@(_Z5SchurPfPKfS1_iiiii)
        /*0050*/ 	.word	0x00000028


	//----- nvinfo : EIATTR_REGCOUNT
	.align		4
.L_14:
        /*0054*/ 	.byte	0x04, 0x2f
        /*0056*/ 	.short	(.L_16 - .L_15)
	.align		4
.L_15:
        /*0058*/ 	.word	index@(_Z12LUD_Update_DPfS_S_S_iii)
        /*005c*/ 	.word	0x00000020


	//----- nvinfo : EIATTR_FRAME_SIZE
	.align		4
.L_16:
        /*0060*/ 	.byte	0x04, 0x11
        /*0062*/ 	.short	(.L_18 - .L_17)
	.align		4
.L_17:
        /*0064*/ 	.word	index@(_Z12LUD_Update_DPfS_S_S_iii)
        /*0068*/ 	.word	0x00000000


	//----- nvinfo : EIATTR_MIN_STACK_SIZE
	.align		4
.L_18:
        /*006c*/ 	.byte	0x04, 0x12
        /*006e*/ 	.short	(.L_20 - .L_19)
	.align		4
.L_19:
        /*0070*/ 	.word	index@(_Z12LUD_Update_DPfS_S_S_iii)
        /*0074*/ 	.word	0x00000000


	//----- nvinfo : EIATTR_MIN_STACK_SIZE
	.align		4
.L_20:
        /*0078*/ 	.byte	0x04, 0x12
        /*007a*/ 	.short	(.L_22 - .L_21)
	.align		4
.L_21:
        /*007c*/ 	.word	index@(_Z5SchurPfPKfS1_iiiii)
        /*0080*/ 	.word	0x00000028


	//----- nvinfo : EIATTR_MIN_STACK_SIZE
	.align		4
.L_22:
        /*0084*/ 	.byte	0x04, 0x12
        /*0086*/ 	.short	(.L_24 - .L_23)
	.align		4
.L_23:
        /*0088*/ 	.word	index@(_Z19ForwardSubstitutionPfS_iiiii)
        /*008c*/ 	.word	0x00000000


	//----- nvinfo : EIATTR_MIN_STACK_SIZE
	.align		4
.L_24:
        /*0090*/ 	.byte	0x04, 0x12
        /*0092*/ 	.short	(.L_26 - .L_25)
	.align		4
.L_25:
        /*0094*/ 	.word	index@(_Z11LU_DiagonalPfii)
        /*0098*/ 	.word	0x00000000
.L_26:


//--------------------- .nv.compat                --------------------------
	.section	.nv.compat,"",@"SHT_CUDA_COMPAT_INFO"
	.align	4
        /*0000*/ 	.byte	0x02, 0x09, 0x00, 0x00, 0x02, 0x02, 0x01, 0x00, 0x02, 0x05, 0x05, 0x00, 0x03, 0x07, 0x01, 0x01
        /*0010*/ 	.byte	0x02, 0x03, 0x00, 0x00, 0x02, 0x06, 0x01, 0x00, 0x04, 0x0b, 0x08, 0x00, 0x01, 0x00, 0x00, 0x00
        /*0020*/ 	.byte	0x00, 0x00, 0x00, 0x00


//--------------------- .nv.info._Z12LUD_Update_DPfS_S_S_iii --------------------------
	.section	.nv.info._Z12LUD_Update_DPfS_S_S_iii,"",@"SHT_CUDA_INFO"
	.sectionflags	@""
	.align	4


	//----- nvinfo : EIATTR_CUDA_API_VERSION
	.align		4
        /*0000*/ 	.byte	0x04, 0x37
        /*0002*/ 	.short	(.L_28 - .L_27)
.L_27:
        /*0004*/ 	.word	0x00000082


	//----- nvinfo : EIATTR_KPARAM_INFO
	.align		4
.L_28:
        /*0008*/ 	.byte	0x04, 0x17
        /*000a*/ 	.short	(.L_30 - .L_29)
.L_29:
        /*000c*/ 	.word	0x00000000
        /*0010*/ 	.short	0x0006
        /*0012*/ 	.short	0x0028
        /*0014*/ 	.byte	0x00, 0xf0, 0x11, 0x00


	//----- nvinfo : EIATTR_KPARAM_INFO
	.align		4
.L_30:
        /*0018*/ 	.byte	0x04, 0x17
        /*001a*/ 	.short	(.L_32 - .L_31)
.L_31:
        /*001c*/ 	.word	0x00000000
        /*0020*/ 	.short	0x0005
        /*0022*/ 	.short	0x0024
        /*0024*/ 	.byte	0x00, 0xf0, 0x11, 0x00


	//----- nvinfo : EIATTR_KPARAM_INFO
	.align		4
.L_32:
        /*0028*/ 	.byte	0x04, 0x17
        /*002a*/ 	.short	(.L_34 - .L_33)
.L_33:
        /*002c*/ 	.word	0x00000000
        /*0030*/ 	.short	0x0004
        /*0032*/ 	.short	0x0020
        /*0034*/ 	.byte	0x00, 0xf0, 0x11, 0x00


	//----- nvinfo : EIATTR_KPARAM_INFO
	.align		4
.L_34:
        /*0038*/ 	.byte	0x04, 0x17
        /*003a*/ 	.short	(.L_36 - .L_35)
.L_35:
        /*003c*/ 	.word	0x00000000
        /*0040*/ 	.short	0x0003
        /*0042*/ 	.short	0x0018
        /*0044*/ 	.byte	0x00, 0xf5, 0x21, 0x00


	//----- nvinfo : EIATTR_KPARAM_INFO
	.align		4
.L_36:
        /*0048*/ 	.byte	0x04, 0x17
        /*004a*/ 	.short	(.L_38 - .L_37)
.L_37:
        /*004c*/ 	.word	0x00000000
        /*0050*/ 	.short	0x0002
        /*0052*/ 	.short	0x0010
        /*0054*/ 	.byte	0x00, 0xf5, 0x21, 0x00


	//----- nvinfo : EIATTR_KPARAM_INFO
	.align		4
.L_38:
        /*0058*/ 	.byte	0x04, 0x17
        /*005a*/ 	.short	(.L_40 - .L_39)
.L_39:
        /*005c*/ 	.word	0x00000000
        /*0060*/ 	.short	0x0001
        /*0062*/ 	.short	0x0008
        /*0064*/ 	.byte	0x00, 0xf5, 0x21, 0x00


	//----- nvinfo : EIATTR_KPARAM_INFO
	.align		4
.L_40:
        /*0068*/ 	.byte	0x04, 0x17
        /*006a*/ 	.short	(.L_42 - .L_41)
.L_41:
        /*006c*/ 	.word	0x00000000
        /*0070*/ 	.short	0x0000
        /*0072*/ 	.short	0x0000
        /*0074*/ 	.byte	0x00, 0xf5, 0x21, 0x00


	//----- nvinfo : EIATTR_SPARSE_MMA_MASK
	.align		4
.L_42:
        /*0078*/ 	.byte	0x03, 0x50
        /*007a*/ 	.short	0x0000


	//----- nvinfo : EIATTR_MAXREG_COUNT
	.align		4
        /*007c*/ 	.byte	0x03, 0x1b
        /*007e*/ 	.short	0x00ff


	//----- nvinfo : EIATTR_NUM_BARRIERS
	.align		4
        /*0080*/ 	.byte	0x02, 0x4c
        /*0082*/ 	.byte	0x01
	.zero		1


	//----- nvinfo : EIATTR_MERCURY_ISA_VERSION
	.align		4
        /*0084*/ 	.byte	0x03, 0x5f
        /*0086*/ 	.short	0x0101


	//----- nvinfo : EIATTR_VRC_CTA_INIT_COUNT
	.align		4
        /*0088*/ 	.byte	0x02, 0x4a
	.zero		1
	.zero		1


	//----- nvinfo : EIATTR_EXIT_INSTR_OFFSETS
	.align		4
        /*008c*/ 	.byte	0x04, 0x1c
        /*008e*/ 	.short	(.L_44 - .L_43)


	//   ....[0]....
.L_43:
        /*0090*/ 	.word	0x00000070


	//   ....[1]....
        /*0094*/ 	.word	0x00000810


	//----- nvinfo : EIATTR_CBANK_PARAM_SIZE
	.align		4
.L_44:
        /*0098*/ 	.byte	0x03, 0x19
        /*009a*/ 	.short	0x002c


	//----- nvinfo : EIATTR_PARAM_CBANK
	.align		4
        /*009c*/ 	.byte	0x04, 0x0a
        /*009e*/ 	.short	(.L_46 - .L_45)
	.align		4
.L_45:
        /*00a0*/ 	.word	index@(.nv.constant0._Z12LUD_Update_DPfS_S_S_iii)
        /*00a4*/ 	.short	0x0380
        /*00a6*/ 	.short	0x002c


	//----- nvinfo : EIATTR_SW_WAR
	.align		4
.L_46:
        /*00a8*/ 	.byte	0x04, 0x36
        /*00aa*/ 	.short	(.L_48 - .L_47)
.L_47:
        /*00ac*/ 	.word	0x00000008
.L_48:


//--------------------- .nv.info._Z5SchurPfPKfS1_iiiii --------------------------
	.section	.nv.info._Z5SchurPfPKfS1_iiiii,"",@"SHT_CUDA_INFO"
	.sectionflags	@""
	.align	4


	//----- nvinfo : EIATTR_CUDA_API_VERSION
	.align		4
        /*0000*/ 	.byte	0x04, 0x37
        /*0002*/ 	.short	(.L_50 - .L_49)
.L_49:
        /*0004*/ 	.word	0x00000082


	//----- nvinfo : EIATTR_KPARAM_INFO
	.align		4
.L_50:
        /*0008*/ 	.byte	0x04, 0x17
        /*000a*/ 	.short	(.L_52 - .L_51)
.L_51:
        /*000c*/ 	.word	0x00000000
        /*0010*/ 	.short	0x0007
        /*0012*/ 	.short	0x0028
        /*0014*/ 	.byte	0x00, 0xf0, 0x11, 0x00


	//----- nvinfo : EIATTR_KPARAM_INFO
	.align		4
.L_52:
        /*0018*/ 	.byte	0x04, 0x17
        /*001a*/ 	.short	(.L_54 - .L_53)
.L_53:
        /*001c*/ 	.word	0x00000000
        /*0020*/ 	.short	0x0006
        /*0022*/ 	.short	0x0024
        /*0024*/ 	.byte	0x00, 0xf0, 0x11, 0x00


	//----- nvinfo : EIATTR_KPARAM_INFO
	.align		4
.L_54:
        /*0028*/ 	.byte	0x04, 0x17
        /*002a*/ 	.short	(.L_56 - .L_55)
.L_55:
        /*002c*/ 	.word	0x00000000
        /*0030*/ 	.short	0x0005
        /*0032*/ 	.short	0x0020
        /*0034*/ 	.byte	0x00, 0xf0, 0x11, 0x00


	//----- nvinfo : EIATTR_KPARAM_INFO
	.align		4
.L_56:
        /*0038*/ 	.byte	0x04, 0x17
        /*003a*/ 	.short	(.L_58 - .L_57)
.L_57:
        /*003c*/ 	.word	0x00000000
        /*0040*/ 	.short	0x0004
        /*0042*/ 	.short	0x001c
        /*0044*/ 	.byte	0x00, 0xf0, 0x11, 0x00


	//----- nvinfo : EIATTR_KPARAM_INFO
	.align		4
.L_58:
        /*0048*/ 	.byte	0x04, 0x17
        /*004a*/ 	.short	(.L_60 - .L_59)
.L_59:
        /*004c*/ 	.word	0x00000000
        /*0050*/ 	.short	0x0003
        /*0052*/ 	.short	0x0018
        /*0054*/ 	.byte	0x00, 0xf0, 0x11, 0x00


	//----- nvinfo : EIATTR_KPARAM_INFO
	.align		4
.L_60:
        /*0058*/ 	.byte	0x04, 0x17
        /*005a*/ 	.short	(.L_62 - .L_61)
.L_61:
        /*005c*/ 	.word	0x00000000
        /*0060*/ 	.short	0x0002
        /*0062*/ 	.short	0x0010
        /*0064*/ 	.byte	0x00, 0xf5, 0x21, 0x00


	//----- nvinfo : EIATTR_KPARAM_INFO
	.align		4
.L_62:
        /*0068*/ 	.byte	0x04, 0x17
        /*006a*/ 	.short	(.L_64 - .L_63)
.L_63:
        /*006c*/ 	.word	0x00000000
        /*0070*/ 	.short	0x0001
        /*0072*/ 	.short	0x0008
        /*0074*/ 	.byte	0x00, 0xf5, 0x21, 0x00


	//----- nvinfo : EIATTR_KPARAM_INFO
	.align		4
.L_64:
        /*0078*/ 	.byte	0x04, 0x17
        /*007a*/ 	.short	(.L_66 - .L_65)
.L_65:
        /*007c*/ 	.word	0x00000000
        /*0080*/ 	.short	0x0000
        /*0082*/ 	.short	0x0000
        /*0084*/ 	.byte	0x00, 0xf5, 0x21, 0x00


	//----- nvinfo : EIATTR_SPARSE_MMA_MASK
	.align		4
.L_66:
        /*0088*/ 	.byte	0x03, 0x50
        /*008a*/ 	.short	0x0000


	//----- nvinfo : EIATTR_MAXREG_COUNT
	.align		4
        /*008c*/ 	.byte	0x03, 0x1b
        /*008e*/ 	.short	0x00ff


	//----- nvinfo : EIATTR_EXTERNS
	.align		4
        /*0090*/ 	.byte	0x04, 0x0f
        /*0092*/ 	.short	(.L_68 - .L_67)


	//   ....[0]....
	.align		4
.L_67:
        /*0094*/ 	.word	index@(vprintf)


	//----- nvinfo : EIATTR_MERCURY_ISA_VERSION
	.align		4
.L_68:
        /*0098*/ 	.byte	0x03, 0x5f
        /*009a*/ 	.short	0x0101


	//----- nvinfo : EIATTR_VRC_CTA_INIT_COUNT
	.align		4
        /*009c*/ 	.byte	0x02, 0x4a
	.zero		1
	.zero		1


	//----- nvinfo : EIATTR_SYSCALL_OFFSETS
	.align		4
        /*00a0*/ 	.byte	0x04, 0x46
        /*00a2*/ 	.short	(.L_70 - .L_69)


	//   ....[0]....
.L_69:
        /*00a4*/ 	.word	0x00000410


	//   ....[1]....
        /*00a8*/ 	.word	0x00000590


	//   ....[2]....
        /*00ac*/ 	.word	0x00000710


	//   ....[3]....
        /*00b0*/ 	.word	0x00000890


	//   ....[4]....
        /*00b4*/ 	.word	0x00000b10


	//   ....[5]....
        /*00b8*/ 	.word	0x00000dc0


	//   ....[6]....
        /*00bc*/ 	.word	0x00001080


	//   ....[7]....
        /*00c0*/ 	.word	0x000012b0


	//   ....[8]....
        /*00c4*/ 	.word	0x00001490


	//   ....[9]....
        /*00c8*/ 	.word	0x00001610


	//   ....[10]....
        /*00cc*/ 	.word	0x00001790


	//----- nvinfo : EIATTR_EXIT_INSTR_OFFSETS
	.align		4
.L_70:
        /*00d0*/ 	.byte	0x04, 0x1c
        /*00d2*/ 	.short	(.L_72 - .L_71)


	//   ....[0]....
.L_71:
        /*00d4*/ 	.word	0x00000110


	//   ....[1]....
        /*00d8*/ 	.word	0x00001830


	//----- nvinfo : EIATTR_CRS_STACK_SIZE
	.align		4
.L_72:
        /*00dc*/ 	.byte	0x04, 0x1e
        /*00de*/ 	.short	(.L_74 - .L_73)
.L_73:
        /*00e0*/ 	.word	0x00000000


	//----- nvinfo : EIATTR_CBANK_PARAM_SIZE
	.align		4
.L_74:
        /*00e4*/ 	.byte	0x03, 0x19
        /*00e6*/ 	.short	0x002c


	//----- nvinfo : EIATTR_PARAM_CBANK
	.align		4
        /*00e8*/ 	.byte	0x04, 0x0a
        /*00ea*/ 	.short	(.L_76 - .L_75)
	.align		4
.L_75:
        /*00ec*/ 	.word	index@(.nv.constant0._Z5SchurPfPKfS1_iiiii)
        /*00f0*/ 	.short	0x0380
        /*00f2*/ 	.short	0x002c


	//----- nvinfo : EIATTR_SW_WAR
	.align		4
.L_76:
        /*00f4*/ 	.byte	0x04, 0x36
        /*00f6*/ 	.short	(.L_78 - .L_77)
.L_77:
        /*00f8*/ 	.word	0x00000008
.L_78:


//--------------------- .nv.info._Z19ForwardSubstitutionPfS_iiiii --------------------------
	.section	.nv.info._Z19ForwardSubstitutionPfS_iiiii,"",@"SHT_CUDA_INFO"
	.sectionflags	@""
	.align	4


	//----- nvinfo : EIATTR_CUDA_API_VERSION
	.align		4
        /*0000*/ 	.byte	0x04, 0x37
        /*0002*/ 	.short	(.L_80 - .L_79)
.L_79:
        /*0004*/ 	.word	0x00000082


	//----- nvinfo : EIATTR_KPARAM_INFO
	.align		4
.L_80:
        /*0008*/ 	.byte	0x04, 0x17
        /*000a*/ 	.short	(.L_82 - .L_81)
.L_81:
        /*000c*/ 	.word	0x00000000
        /*0010*/ 	.short	0x0006
        /*0012*/ 	.short	0x0020
        /*0014*/ 	.byte	0x00, 0xf0, 0x11, 0x00


	//----- nvinfo : EIATTR_KPARAM_INFO
	.align		4
.L_82:
        /*0018*/ 	.byte	0x04, 0x17
        /*001a*/ 	.short	(.L_84 - .L_83)
.L_83:
        /*001c*/ 	.word	0x00000000
        /*0020*/ 	.short	0x0005
        /*0022*/ 	.short	0x001c
        /*0024*/ 	.byte	0x00, 0xf0, 0x11, 0x00


	//----- nvinfo : EIATTR_KPARAM_INFO
	.align		4
.L_84:
        /*0028*/ 	.byte	0x04, 0x17
        /*002a*/ 	.short	(.L_86 - .L_85)
.L_85:
        /*002c*/ 	.word	0x00000000
        /*0030*/ 	.short	0x0004
        /*0032*/ 	.short	0x0018
        /*0034*/ 	.byte	0x00, 0xf0, 0x11, 0x00


	//----- nvinfo : EIATTR_KPARAM_INFO
	.align		4
.L_86:
        /*0038*/ 	.byte	0x04, 0x17
        /*003a*/ 	.short	(.L_88 - .L_87)
.L_87:
        /*003c*/ 	.word	0x00000000
        /*0040*/ 	.short	0x0003
        /*0042*/ 	.short	0x0014
        /*0044*/ 	.byte	0x00, 0xf0, 0x11, 0x00


	//----- nvinfo : EIATTR_KPARAM_INFO
	.align		4
.L_88:
        /*0048*/ 	.byte	0x04, 0x17
        /*004a*/ 	.short	(.L_90 - .L_89)
.L_89:
        /*004c*/ 	.word	0x00000000
        /*0050*/ 	.short	0x0002
        /*0052*/ 	.short	0x0010
        /*0054*/ 	.byte	0x00, 0xf0, 0x11, 0x00


	//----- nvinfo : EIATTR_KPARAM_INFO
	.align		4
.L_90:
        /*0058*/ 	.byte	0x04, 0x17
        /*005a*/ 	.short	(.L_92 - .L_91)
.L_91:
        /*005c*/ 	.word	0x00000000
        /*0060*/ 	.short	0x0001
        /*0062*/ 	.short	0x0008
        /*0064*/ 	.byte	0x00, 0xf5, 0x21, 0x00


	//----- nvinfo : EIATTR_KPARAM_INFO
	.align		4
.L_92:
        /*0068*/ 	.byte	0x04, 0x17
        /*006a*/ 	.short	(.L_94 - .L_93)
.L_93:
        /*006c*/ 	.word	0x00000000
        /*0070*/ 	.short	0x0000
        /*0072*/ 	.short	0x0000
        /*0074*/ 	.byte	0x00, 0xf5, 0x21, 0x00


	//----- nvinfo : EIATTR_SPARSE_MMA_MASK
	.align		4
.L_94:
        /*0078*/ 	.byte	0x03, 0x50
        /*007a*/ 	.short	0x0000


	//----- nvinfo : EIATTR_MAXREG_COUNT
	.align		4
        /*007c*/ 	.byte	0x03, 0x1b
        /*007e*/ 	.short	0x00ff


	//----- nvinfo : EIATTR_NUM_BARRIERS
	.align		4
        /*0080*/ 	.byte	0x02, 0x4c
        /*0082*/ 	.byte	0x01
	.zero		1


	//----- nvinfo : EIATTR_MERCURY_ISA_VERSION
	.align		4
        /*0084*/ 	.byte	0x03, 0x5f
        /*0086*/ 	.short	0x0101


	//----- nvinfo : EIATTR_VRC_CTA_INIT_COUNT
	.align		4
        /*0088*/ 	.byte	0x02, 0x4a
	.zero		1
	.zero		1


	//----- nvinfo : EIATTR_EXIT_INSTR_OFFSETS
	.align		4
        /*008c*/ 	.byte	0x04, 0x1c
        /*008e*/ 	.short	(.L_96 - .L_95)


	//   ....[0]....
.L_95:
        /*0090*/ 	.word	0x000000d0


	//   ....[1]....
        /*0094*/ 	.word	0x000000f0


	//   ....[2]....
        /*0098*/ 	.word	0x00000410


	//   ....[3]....
        /*009c*/ 	.word	0x00000530


	//----- nvinfo : EIATTR_CRS_STACK_SIZE
	.align		4
.L_96:
        /*00a0*/ 	.byte	0x04, 0x1e
        /*00a2*/ 	.short	(.L_98 - .L_97)
.L_97:
        /*00a4*/ 	.word	0x00000000


	//----- nvinfo : EIATTR_CBANK_PARAM_SIZE
	.align		4
.L_98:
        /*00a8*/ 	.byte	0x03, 0x19
        /*00aa*/ 	.short	0x0024


	//----- nvinfo : EIATTR_PARAM_CBANK
	.align		4
        /*00ac*/ 	.byte	0x04, 0x0a
        /*00ae*/ 	.short	(.L_100 - .L_99)
	.align		4
.L_99:
        /*00b0*/ 	.word	index@(.nv.constant0._Z19ForwardSubstitutionPfS_iiiii)
        /*00b4*/ 	.short	0x0380
        /*00b6*/ 	.short	0x0024


	//----- nvinfo : EIATTR_SW_WAR
	.align		4
.L_100:
        /*00b8*/ 	.byte	0x04, 0x36
        /*00ba*/ 	.short	(.L_102 - .L_101)
.L_101:
        /*00bc*/ 	.word	0x00000008
.L_102:


//--------------------- .nv.info._Z11LU_DiagonalPfii --------------------------
	.section	.nv.info._Z11LU_DiagonalPfii,"",@"SHT_CUDA_INFO"
	.sectionflags	@""
	.align	4


	//----- nvinfo : EIATTR_CUDA_API_VERSION
	.align		4
        /*0000*/ 	.byte	0x04, 0x37
        /*0002*/ 	.short	(.L_104 - .L_103)
.L_103:
        /*0004*/ 	.word	0x00000082


	//----- nvinfo : EIATTR_KPARAM_INFO
	.align		4
.L_104:
        /*0008*/ 	.byte	0x04, 0x17
        /*000a*/ 	.short	(.L_106 - .L_105)
.L_105:
        /*000c*/ 	.word	0x00000000
        /*0010*/ 	.short	0x0002
        /*0012*/ 	.short	0x000c
        /*0014*/ 	.byte	0x00, 0xf0, 0x11, 0x00


	//----- nvinfo : EIATTR_KPARAM_INFO
	.align		4
.L_106:
        /*0018*/ 	.byte	0x04, 0x17
        /*001a*/ 	.short	(.L_108 - .L_107)
.L_107:
        /*001c*/ 	.word	0x00000000
        /*0020*/ 	.short	0x0001
        /*0022*/ 	.short	0x0008
        /*0024*/ 	.byte	0x00, 0xf0, 0x11, 0x00


	//----- nvinfo : EIATTR_KPARAM_INFO
	.align		4
.L_108:
        /*0028*/ 	.byte	0x04, 0x17
        /*002a*/ 	.short	(.L_110 - .L_109)
.L_109:
        /*002c*/ 	.word	0x00000000
        /*0030*/ 	.short	0x0000
        /*0032*/ 	.short	0x0000
        /*0034*/ 	.byte	0x00, 0xf5, 0x21, 0x00


	//----- nvinfo : EIATTR_SPARSE_MMA_MASK
	.align		4
.L_110:
        /*0038*/ 	.byte	0x03, 0x50
        /*003a*/ 	.short	0x0000


	//----- nvinfo : EIATTR_MAXREG_COUNT
	.align		4
        /*003c*/ 	.byte	0x03, 0x1b
        /*003e*/ 	.short	0x00ff


	//----- nvinfo : EIATTR_NUM_BARRIERS
	.align		4
        /*0040*/ 	.byte	0x02, 0x4c
        /*0042*/ 	.byte	0x01
	.zero		1


	//----- nvinfo : EIATTR_MERCURY_ISA_VERSION
	.align		4
        /*0044*/ 	.byte	0x03, 0x5f
        /*0046*/ 	.short	0x0101


	//----- nvinfo : EIATTR_VRC_CTA_INIT_COUNT
	.align		4
        /*0048*/ 	.byte	0x02, 0x4a
	.zero		1
	.zero		1


	//----- nvinfo : EIATTR_EXIT_INSTR_OFFSETS
	.align		4
        /*004c*/ 	.byte	0x04, 0x1c
        /*004e*/ 	.short	(.L_112 - .L_111)


	//   ....[0]....
.L_111:
        /*0050*/ 	.word	0x00000040


	//   ....[1]....
        /*0054*/ 	.word	0x00000e90


	//   ....[2]....
        /*0058*/ 	.word	0x00001250


	//----- nvinfo : EIATTR_CRS_STACK_SIZE
	.align		4
.L_112:
        /*005c*/ 	.byte	0x04, 0x1e
        /*005e*/ 	.short	(.L_114 - .L_113)
.L_113:
        /*0060*/ 	.word	0x00000000


	//----- nvinfo : EIATTR_CBANK_PARAM_SIZE
	.align		4
.L_114:
        /*0064*/ 	.byte	0x03, 0x19
        /*0066*/ 	.short	0x0010


	//----- nvinfo : EIATTR_PARAM_CBANK
	.align		4
        /*0068*/ 	.byte	0x04, 0x0a
        /*006a*/ 	.short	(.L_116 - .L_115)
	.align		4
.L_115:
        /*006c*/ 	.word	index@(.nv.constant0._Z11LU_DiagonalPfii)
        /*0070*/ 	.short	0x0380
        /*0072*/ 	.short	0x0010


	//----- nvinfo : EIATTR_SW_WAR
	.align		4
.L_116:
        /*0074*/ 	.byte	0x04, 0x36
        /*0076*/ 	.short	(.L_118 - .L_117)
.L_117:
        /*0078*/ 	.word	0x00000008
.L_118:


//--------------------- .nv.callgraph             --------------------------
	.section	.nv.callgraph,"",@"SHT_CUDA_CALLGRAPH"
	.align	4
	.sectionentsize	8
	.align		4
        /*0000*/ 	.word	0x00000000
	.align		4
        /*0004*/ 	.word	0xffffffff
	.align		4
        /*0008*/ 	.word	index@(_Z5SchurPfPKfS1_iiiii)
	.align		4
        /*000c*/ 	.word	index@(vprintf)
	.align		4
        /*0010*/ 	.word	0x00000000
	.align		4
        /*0014*/ 	.word	0xfffffffe
	.align		4
        /*0018*/ 	.word	0x00000000
	.align		4
        /*001c*/ 	.word	0xfffffffd
	.align		4
        /*0020*/ 	.word	0x00000000
	.align		4
        /*0024*/ 	.word	0xfffffffc


//--------------------- .nv.constant4             --------------------------
	.section	.nv.constant4,"a",@progbits
	.align	8
	.align		8
.nv.constant4:
        /*0000*/ 	.dword	$str
	.align		8
        /*0008*/ 	.dword	vprintf


//--------------------- .text._Z12LUD_Update_DPfS_S_S_iii --------------------------
	.section	.text._Z12LUD_Update_DPfS_S_S_iii,"ax",@progbits
	.align	128
        .global         _Z12LUD_Update_DPfS_S_S_iii
        .type           _Z12LUD_Update_DPfS_S_S_iii,@function
        .size           _Z12LUD_Update_DPfS_S_S_iii,(.L_x_79 - _Z12LUD_Update_DPfS_S_S_iii)
        .other          _Z12LUD_Update_DPfS_S_S_iii,@"STO_CUDA_ENTRY STV_DEFAULT"
_Z12LUD_Update_DPfS_S_S_iii:
.text._Z12LUD_Update_DPfS_S_S_iii:
[----:B------:R-:W-:Y:S01]  /*0000*/  LDC R1, c[0x0][0x37c] ;  /* 0x0000df00ff017b82 */ /* 0x000fe20000000800 */
[----:B------:R-:W0:Y:S07]  /*0010*/  S2R R2, SR_TID.Y ;  /* 0x0000000000027919 */ /* 0x000e2e0000002200 */
[----:B------:R-:W1:Y:S01]  /*0020*/  LDC R15, c[0x0][0x3a4] ;  /* 0x0000e900ff0f7b82 */ /* 0x000e620000000800 */
[----:B------:R-:W0:Y:S01]  /*0030*/  LDCU UR4, c[0x0][0x3a8] ;  /* 0x00007500ff0477ac */ /* 0x000e220008000800 */
[----:B------:R-:W1:Y:S01]  /*0040*/  S2R R0, SR_TID.X ;  /* 0x0000000000007919 */ /* 0x000e620000002100 */
[----:B0-----:R-:W-:-:S04]  /*0050*/  ISETP.GE.AND P0, PT, R2, UR4, PT ;  /* 0x0000000402007c0c */ /* 0x001fc8000bf06270 */
[----:B-1----:R-:W-:-:S13]  /*0060*/  ISETP.GE.OR P0, PT, R0, R15, P0 ;  /* 0x0000000f0000720c */ /* 0x002fda0000706670 */
[----:B------:R-:W-:Y:S05]  /*0070*/  @P0 EXIT ;  /* 0x000000000000094d */ /* 0x000fea0003800000 */
[----:B------:R-:W0:Y:S01]  /*0080*/  LDC R17, c[0x0][0x3a0] ;  /* 0x0000e800ff117b82 */ /* 0x000e220000000800 */
[C---:B------:R-:W-:Y:S01]  /*0090*/  IADD3 R3, PT, PT, R15.reuse, -0x1, RZ ;  /* 0xffffffff0f037810 */ /* 0x040fe20007ffe0ff */
[----:B------:R-:W1:Y:S01]  /*00a0*/  LDCU.64 UR4, c[0x0][0x358] ;  /* 0x00006b00ff0477ac */ /* 0x000e620008000a00 */
[----:B------:R-:W-:Y:S01]  /*00b0*/  LOP3.LUT R25, R15, 0x7, RZ, 0xc0, !PT ;  /* 0x000000070f197812 */ /* 0x000fe200078ec0ff */
[----:B------:R-:W-:Y:S01]  /*00c0*/  HFMA2 R26, -RZ, RZ, 0, 0 ;  /* 0x00000000ff1a7431 */ /* 0x000fe200000001ff */
[----:B------:R-:W-:Y:S02]  /*00d0*/  ISETP.GE.U32.AND P1, PT, R3, 0x7, PT ;  /* 0x000000070300780c */ /* 0x000fe40003f26070 */
[----:B------:R-:W-:Y:S02]  /*00e0*/  ISETP.NE.AND P0, PT, R25, RZ, PT ;  /* 0x000000ff1900720c */ /* 0x000fe40003f05270 */
[----:B------:R-:W-:Y:S01]  /*00f0*/  MOV R16, RZ ;  /* 0x000000ff00107202 */ /* 0x000fe20000000f00 */
[----:B0-----:R-:W-:-:S08]  /*0100*/  IMAD R19, R2, R17, RZ ;  /* 0x0000001102137224 */ /* 0x001fd000078e02ff */
[----:B-1----:R-:W-:Y:S05]  /*0110*/  @!P1 BRA `(.L_x_0) ;  /* 0x0000000000b49947 */ /* 0x002fea0003800000 */
[----:B------:R-:W-:Y:S02]  /*0120*/  LOP3.LUT R16, R15, 0xfffffff8, RZ, 0xc0, !PT ;  /* 0xfffffff80f107812 */ /* 0x000fe400078ec0ff */
[----:B------:R-:W-:Y:S02]  /*0130*/  MOV R26, RZ ;  /* 0x000000ff001a7202 */ /* 0x000fe40000000f00 */
[----:B------:R-:W-:Y:S02]  /*0140*/  MOV R18, R19 ;  /* 0x0000001300127202 */ /* 0x000fe40000000f00 */
[----:B------:R-:W-:Y:S02]  /*0150*/  MOV R14, R0 ;  /* 0x00000000000e7202 */ /* 0x000fe40000000f00 */
[----:B------:R-:W-:-:S07]  /*0160*/  IADD3 R20, PT, PT, -R16, RZ, RZ ;  /* 0x000000ff10147210 */ /* 0x000fce0007ffe1ff */
.L_x_1:
[----:B------:R-:W0:Y:S08]  /*0170*/  LDC.64 R2, c[0x0][0x380] ;  /* 0x0000e000ff027b82 */ /* 0x000e300000000a00 */
[----:B------:R-:W1:Y:S01]  /*0180*/  LDC.64 R12, c[0x0][0x388] ;  /* 0x0000e200ff0c7b82 */ /* 0x000e620000000a00 */
[----:B0-----:R-:W-:-:S05]  /*0190*/  IMAD.WIDE R2, R18, 0x4, R2 ;  /* 0x0000000412027825 */ /* 0x001fca00078e0202 */
[----:B------:R-:W2:Y:S01]  /*01a0*/  LDG.E R29, desc[UR4][R2.64] ;  /* 0x00000004021d7981 */ /* 0x000ea2000c1e1900 */
[----:B-1----:R-:W-:-:S03]  /*01b0*/  IMAD.WIDE R12, R14, 0x4, R12 ;  /* 0x000000040e0c7825 */ /* 0x002fc600078e020c */
[----:B------:R-:W3:Y:S04]  /*01c0*/  LDG.E R22, desc[UR4][R2.64+0x4] ;  /* 0x0000040402167981 */ /* 0x000ee8000c1e1900 */
[----:B------:R0:W2:Y:S04]  /*01d0*/  LDG.E R23, desc[UR4][R12.64] ;  /* 0x000000040c177981 */ /* 0x0000a8000c1e1900 */
[----:B------:R-:W4:Y:S04]  /*01e0*/  LDG.E R27, desc[UR4][R2.64+0x8] ;  /* 0x00000804021b7981 */ /* 0x000f28000c1e1900 */
[----:B------:R-:W5:Y:S01]  /*01f0*/  LDG.E R28, desc[UR4][R2.64+0xc] ;  /* 0x00000c04021c7981 */ /* 0x000f62000c1e1900 */
[----:B0-----:R-:W-:-:S05]  /*0200*/  IMAD.WIDE R12, R17, 0x4, R12 ;  /* 0x00000004110c7825 */ /* 0x001fca00078e020c */
[----:B------:R0:W3:Y:S01]  /*0210*/  LDG.E R21, desc[UR4][R12.64] ;  /* 0x000000040c157981 */ /* 0x0000e2000c1e1900 */
[----:B------:R-:W-:-:S05]  /*0220*/  IMAD.WIDE R4, R17, 0x4, R12 ;  /* 0x0000000411047825 */ /* 0x000fca00078e020c */
[----:B------:R1:W4:Y:S01]  /*0230*/  LDG.E R24, desc[UR4][R4.64] ;  /* 0x0000000404187981 */ /* 0x000322000c1e1900 */
[----:B------:R-:W-:-:S04]  /*0240*/  IMAD.WIDE R6, R17, 0x4, R4 ;  /* 0x0000000411067825 */ /* 0x000fc800078e0204 */
[C---:B------:R-:W-:Y:S02]  /*0250*/  IMAD.WIDE R8, R17.reuse, 0x4, R6 ;  /* 0x0000000411087825 */ /* 0x040fe400078e0206 */
[----:B------:R-:W5:Y:S02]  /*0260*/  LDG.E R7, desc[UR4][R6.64] ;  /* 0x0000000406077981 */ /* 0x000f64000c1e1900 */
[C---:B------:R-:W-:Y:S02]  /*0270*/  IMAD.WIDE R10, R17.reuse, 0x4, R8 ;  /* 0x00000004110a7825 */ /* 0x040fe400078e0208 */
[----:B------:R-:W5:Y:S02]  /*0280*/  LDG.E R8, desc[UR4][R8.64] ;  /* 0x0000000408087981 */ /* 0x000f64000c1e1900 */
[C---:B0-----:R-:W-:Y:S02]  /*0290*/  IMAD.WIDE R12, R17.reuse, 0x4, R10 ;  /* 0x00000004110c7825 */ /* 0x041fe400078e020a */
[----:B------:R-:W5:Y:S04]  /*02a0*/  LDG.E R6, desc[UR4][R2.64+0x14] ;  /* 0x0000140402067981 */ /* 0x000f68000c1e1900 */
[----:B------:R-:W5:Y:S01]  /*02b0*/  LDG.E R11, desc[UR4][R10.64] ;  /* 0x000000040a0b7981 */ /* 0x000f62000c1e1900 */
[----:B-1----:R-:W-:-:S03]  /*02c0*/  IMAD.WIDE R4, R17, 0x4, R12 ;  /* 0x0000000411047825 */ /* 0x002fc600078e020c */
[----:B------:R-:W5:Y:S04]  /*02d0*/  LDG.E R9, desc[UR4][R2.64+0x18] ;  /* 0x0000180402097981 */ /* 0x000f68000c1e1900 */
[----:B------:R-:W5:Y:S04]  /*02e0*/  LDG.E R5, desc[UR4][R4.64] ;  /* 0x0000000404057981 */ /* 0x000f68000c1e1900 */
[----:B------:R-:W5:Y:S01]  /*02f0*/  LDG.E R10, desc[UR4][R2.64+0x1c] ;  /* 0x00001c04020a7981 */ /* 0x000f62000c1e1900 */
[----:B--2---:R-:W-:-:S03]  /*0300*/  FFMA R23, R29, R23, R26 ;  /* 0x000000171d177223 */ /* 0x004fc6000000001a */
[----:B------:R-:W2:Y:S04]  /*0310*/  LDG.E R29, desc[UR4][R2.64+0x10] ;  /* 0x00001004021d7981 */ /* 0x000ea8000c1e1900 */
[----:B------:R-:W2:Y:S01]  /*0320*/  LDG.E R26, desc[UR4][R12.64] ;  /* 0x000000040c1a7981 */ /* 0x000ea2000c1e1900 */
[----:B------:R-:W-:Y:S01]  /*0330*/  IADD3 R20, PT, PT, R20, 0x8, RZ ;  /* 0x0000000814147810 */ /* 0x000fe20007ffe0ff */
[----:B---3--:R-:W-:-:S03]  /*0340*/  FFMA R22, R22, R21, R23 ;  /* 0x0000001516167223 */ /* 0x008fc60000000017 */
[----:B------:R-:W-:Y:S01]  /*0350*/  ISETP.NE.AND P1, PT, R20, RZ, PT ;  /* 0x000000ff1400720c */ /* 0x000fe20003f25270 */
[----:B----4-:R-:W-:-:S04]  /*0360*/  FFMA R27, R27, R24, R22 ;  /* 0x000000181b1b7223 */ /* 0x010fc80000000016 */
[----:B-----5:R-:W-:Y:S01]  /*0370*/  FFMA R28, R28, R7, R27 ;  /* 0x000000071c1c7223 */ /* 0x020fe2000000001b */
[----:B------:R-:W-:Y:S02]  /*0380*/  IADD3 R18, PT, PT, R18, 0x8, RZ ;  /* 0x0000000812127810 */ /* 0x000fe40007ffe0ff */
[----:B------:R-:W-:Y:S01]  /*0390*/  LEA R14, R17, R14, 0x3 ;  /* 0x0000000e110e7211 */ /* 0x000fe200078e18ff */
[----:B--2---:R-:W-:-:S04]  /*03a0*/  FFMA R29, R29, R8, R28 ;  /* 0x000000081d1d7223 */ /* 0x004fc8000000001c */
[----:B------:R-:W-:-:S04]  /*03b0*/  FFMA R6, R6, R11, R29 ;  /* 0x0000000b06067223 */ /* 0x000fc8000000001d */
[----:B------:R-:W-:-:S04]  /*03c0*/  FFMA R9, R9, R26, R6 ;  /* 0x0000001a09097223 */ /* 0x000fc80000000006 */
[----:B------:R-:W-:Y:S01]  /*03d0*/  FFMA R26, R10, R5, R9 ;  /* 0x000000050a1a7223 */ /* 0x000fe20000000009 */
[----:B------:R-:W-:Y:S06]  /*03e0*/  @P1 BRA `(.L_x_1) ;  /* 0xfffffffc00601947 */ /* 0x000fec000383ffff */
.L_x_0:
[----:B------:R-:W-:Y:S05]  /*03f0*/  @!P0 BRA `(.L_x_2) ;  /* 0x0000000000d48947 */ /* 0x000fea0003800000 */
[----:B------:R-:W-:Y:S02]  /*0400*/  ISETP.GE.U32.AND P0, PT, R25, 0x4, PT ;  /* 0x000000041900780c */ /* 0x000fe40003f06070 */
[----:B------:R-:W-:-:S04]  /*0410*/  LOP3.LUT R12, R15, 0x3, RZ, 0xc0, !PT ;  /* 0x000000030f0c7812 */ /* 0x000fc800078ec0ff */
[----:B------:R-:W-:-:S07]  /*0420*/  ISETP.NE.AND P1, PT, R12, RZ, PT ;  /* 0x000000ff0c00720c */ /* 0x000fce0003f25270 */
[----:B------:R-:W-:Y:S06]  /*0430*/  @!P0 BRA `(.L_x_3) ;  /* 0x0000000000588947 */ /* 0x000fec0003800000 */
[----:B------:R-:W0:Y:S01]  /*0440*/  LDC.64 R8, c[0x0][0x388] ;  /* 0x0000e200ff087b82 */ /* 0x000e220000000a00 */
[----:B------:R-:W-:Y:S01]  /*0450*/  IMAD R7, R16, R17, R0 ;  /* 0x0000001110077224 */ /* 0x000fe200078e0200 */
[----:B------:R-:W-:-:S06]  /*0460*/  IADD3 R5, PT, PT, R19, R16, RZ ;  /* 0x0000001013057210 */ /* 0x000fcc0007ffe0ff */
[----:B------:R-:W1:Y:S01]  /*0470*/  LDC.64 R2, c[0x0][0x380] ;  /* 0x0000e000ff027b82 */ /* 0x000e620000000a00 */
[----:B0-----:R-:W-:-:S04]  /*0480*/  IMAD.WIDE R8, R7, 0x4, R8 ;  /* 0x0000000407087825 */ /* 0x001fc800078e0208 */
[----:B------:R-:W-:Y:S02]  /*0490*/  IMAD.WIDE R10, R17, 0x4, R8 ;  /* 0x00000004110a7825 */ /* 0x000fe400078e0208 */
[----:B------:R-:W2:Y:S02]  /*04a0*/  LDG.E R8, desc[UR4][R8.64] ;  /* 0x0000000408087981 */ /* 0x000ea4000c1e1900 */
[----:B-1----:R-:W-:-:S04]  /*04b0*/  IMAD.WIDE R2, R5, 0x4, R2 ;  /* 0x0000000405027825 */ /* 0x002fc800078e0202 */
[C---:B------:R-:W-:Y:S01]  /*04c0*/  IMAD.WIDE R4, R17.reuse, 0x4, R10 ;  /* 0x0000000411047825 */ /* 0x040fe200078e020a */
[----:B------:R-:W2:Y:S04]  /*04d0*/  LDG.E R13, desc[UR4][R2.64] ;  /* 0x00000004020d7981 */ /* 0x000ea8000c1e1900 */
[----:B------:R-:W3:Y:S01]  /*04e0*/  LDG.E R10, desc[UR4][R10.64] ;  /* 0x000000040a0a7981 */ /* 0x000ee2000c1e1900 */
[----:B------:R-:W-:-:S03]  /*04f0*/  IMAD.WIDE R6, R17, 0x4, R4 ;  /* 0x0000000411067825 */ /* 0x000fc600078e0204 */
[----:B------:R-:W3:Y:S04]  /*0500*/  LDG.E R14, desc[UR4][R2.64+0x4] ;  /* 0x00000404020e7981 */ /* 0x000ee8000c1e1900 */
[----:B------:R-:W4:Y:S04]  /*0510*/  LDG.E R20, desc[UR4][R4.64] ;  /* 0x0000000404147981 */ /* 0x000f28000c1e1900 */
[----:B------:R-:W4:Y:S04]  /*0520*/  LDG.E R18, desc[UR4][R2.64+0x8] ;  /* 0x0000080402127981 */ /* 0x000f28000c1e1900 */
[----:B------:R-:W5:Y:S04]  /*0530*/  LDG.E R22, desc[UR4][R2.64+0xc] ;  /* 0x00000c0402167981 */ /* 0x000f68000c1e1900 */
[----:B------:R-:W5:Y:S01]  /*0540*/  LDG.E R6, desc[UR4][R6.64] ;  /* 0x0000000406067981 */ /* 0x000f62000c1e1900 */
[----:B------:R-:W-:Y:S01]  /*0550*/  IADD3 R16, PT, PT, R16, 0x4, RZ ;  /* 0x0000000410107810 */ /* 0x000fe20007ffe0ff */
[----:B--2---:R-:W-:-:S04]  /*0560*/  FFMA R13, R13, R8, R26 ;  /* 0x000000080d0d7223 */ /* 0x004fc8000000001a */
[----:B---3--:R-:W-:-:S04]  /*0570*/  FFMA R13, R14, R10, R13 ;  /* 0x0000000a0e0d7223 */ /* 0x008fc8000000000d */
[----:B----4-:R-:W-:-:S04]  /*0580*/  FFMA R13, R18, R20, R13 ;  /* 0x00000014120d7223 */ /* 0x010fc8000000000d */
[----:B-----5:R-:W-:-:S07]  /*0590*/  FFMA R26, R22, R6, R13 ;  /* 0x00000006161a7223 */ /* 0x020fce000000000d */
.L_x_3:
[----:B------:R-:W-:Y:S05]  /*05a0*/  @!P1 BRA `(.L_x_2) ;  /* 0x0000000000689947 */ /* 0x000fea0003800000 */
[----:B------:R-:W0:Y:S01]  /*05b0*/  LDC.64 R8, c[0x0][0x388] ;  /* 0x0000e200ff087b82 */ /* 0x000e220000000a00 */
[----:B------:R-:W-:Y:S02]  /*05c0*/  ISETP.NE.AND P0, PT, R12, 0x1, PT ;  /* 0x000000010c00780c */ /* 0x000fe40003f05270 */
[----:B------:R-:W-:-:S04]  /*05d0*/  LOP3.LUT R15, R15, 0x1, RZ, 0xc0, !PT ;  /* 0x000000010f0f7812 */ /* 0x000fc800078ec0ff */
[----:B------:R-:W-:Y:S01]  /*05e0*/  ISETP.NE.U32.AND P1, PT, R15, 0x1, PT ;  /* 0x000000010f00780c */ /* 0x000fe20003f25070 */
[----:B------:R-:W1:Y:S06]  /*05f0*/  LDC.64 R6, c[0x0][0x380] ;  /* 0x0000e000ff067b82 */ /* 0x000e6c0000000a00 */
[C---:B------:R-:W-:Y:S01]  /*0600*/  @P0 IMAD R13, R16.reuse, R17, R0 ;  /* 0x00000011100d0224 */ /* 0x040fe200078e0200 */
[----:B------:R-:W-:Y:S01]  /*0610*/  @P0 IADD3 R11, PT, PT, R19, R16, RZ ;  /* 0x00000010130b0210 */ /* 0x000fe20007ffe0ff */
[----:B------:R-:W2:Y:S01]  /*0620*/  LDC.64 R4, c[0x0][0x380] ;  /* 0x0000e000ff047b82 */ /* 0x000ea20000000a00 */
[----:B------:R-:W-:-:S05]  /*0630*/  @P0 IADD3 R16, PT, PT, R16, 0x2, RZ ;  /* 0x0000000210100810 */ /* 0x000fca0007ffe0ff */
[----:B------:R-:W-:Y:S02]  /*0640*/  @!P1 IMAD R15, R16, R17, R0 ;  /* 0x00000011100f9224 */ /* 0x000fe400078e0200 */
[----:B------:R-:W3:Y:S01]  /*0650*/  LDC.64 R2, c[0x0][0x388] ;  /* 0x0000e200ff027b82 */ /* 0x000ee20000000a00 */
[----:B0-----:R-:W-:Y:S01]  /*0660*/  @P0 IMAD.WIDE R8, R13, 0x4, R8 ;  /* 0x000000040d080825 */ /* 0x001fe200078e0208 */
[----:B------:R-:W-:-:S04]  /*0670*/  @!P1 IADD3 R13, PT, PT, R19, R16, RZ ;  /* 0x00000010130d9210 */ /* 0x000fc80007ffe0ff */
[----:B------:R-:W4:Y:S01]  /*0680*/  @P0 LDG.E R12, desc[UR4][R8.64] ;  /* 0x00000004080c0981 */ /* 0x000f22000c1e1900 */
[----:B-1----:R-:W-:-:S04]  /*0690*/  @P0 IMAD.WIDE R6, R11, 0x4, R6 ;  /* 0x000000040b060825 */ /* 0x002fc800078e0206 */
[----:B------:R-:W-:Y:S01]  /*06a0*/  @P0 IMAD.WIDE R10, R17, 0x4, R8 ;  /* 0x00000004110a0825 */ /* 0x000fe200078e0208 */
[----:B------:R-:W5:Y:S04]  /*06b0*/  @P0 LDG.E R21, desc[UR4][R6.64+0x4] ;  /* 0x0000040406150981 */ /* 0x000f68000c1e1900 */
[----:B------:R-:W4:Y:S01]  /*06c0*/  @P0 LDG.E R17, desc[UR4][R6.64] ;  /* 0x0000000406110981 */ /* 0x000f22000c1e1900 */
[----:B--2---:R-:W-:-:S03]  /*06d0*/  @!P1 IMAD.WIDE R4, R13, 0x4, R4 ;  /* 0x000000040d049825 */ /* 0x004fc600078e0204 */
[----:B------:R-:W5:Y:S01]  /*06e0*/  @P0 LDG.E R10, desc[UR4][R10.64] ;  /* 0x000000040a0a0981 */ /* 0x000f62000c1e1900 */
[----:B---3--:R-:W-:-:S03]  /*06f0*/  @!P1 IMAD.WIDE R2, R15, 0x4, R2 ;  /* 0x000000040f029825 */ /* 0x008fc600078e0202 */
[----:B------:R-:W2:Y:S04]  /*0700*/  @!P1 LDG.E R5, desc[UR4][R4.64] ;  /* 0x0000000404059981 */ /* 0x000ea8000c1e1900 */
[----:B------:R-:W2:Y:S01]  /*0710*/  @!P1 LDG.E R2, desc[UR4][R2.64] ;  /* 0x0000000402029981 */ /* 0x000ea2000c1e1900 */
[----:B----4-:R-:W-:-:S04]  /*0720*/  @P0 FFMA R12, R17, R12, R26 ;  /* 0x0000000c110c0223 */ /* 0x010fc8000000001a */
[----:B-----5:R-:W-:-:S04]  /*0730*/  @P0 FFMA R26, R21, R10, R12 ;  /* 0x0000000a151a0223 */ /* 0x020fc8000000000c */
[----:B--2---:R-:W-:-:S07]  /*0740*/  @!P1 FFMA R26, R5, R2, R26 ;  /* 0x00000002051a9223 */ /* 0x004fce000000001a */
.L_x_2:
[----:B------:R-:W0:Y:S01]  /*0750*/  LDC.64 R2, c[0x0][0x390] ;  /* 0x0000e400ff027b82 */ /* 0x000e220000000a00 */
[----:B------:R-:W-:-:S05]  /*0760*/  IADD3 R19, PT, PT, R19, R0, RZ ;  /* 0x0000000013137210 */ /* 0x000fca0007ffe0ff */
[----:B0-----:R-:W-:Y:S02]  /*0770*/  IMAD.WIDE R2, R19, 0x4, R2 ;  /* 0x0000000413027825 */ /* 0x001fe400078e0202 */
[----:B------:R-:W-:Y:S06]  /*0780*/  BAR.SYNC.DEFER_BLOCKING 0x0 ;  /* 0x0000000000007b1d */ /* 0x000fec0000010000 */
[----:B------:R-:W2:Y:S02]  /*0790*/  LDG.E R5, desc[UR4][R2.64] ;  /* 0x0000000402057981 */ /* 0x000ea4000c1e1900 */
[----:B--2---:R-:W-:-:S02]  /*07a0*/  FADD R7, R5, -R26 ;  /* 0x8000001a05077221 */ /* 0x004fc40000000000 */
[----:B------:R-:W0:Y:S03]  /*07b0*/  LDC.64 R4, c[0x0][0x398] ;  /* 0x0000e600ff047b82 */ /* 0x000e260000000a00 */
[----:B------:R-:W-:Y:S05]  /*07c0*/  STG.E desc[UR4][R2.64], R7 ;  /* 0x0000000702007986 */ /* 0x000fea000c101904 */
[----:B------:R-:W-:Y:S06]  /*07d0*/  BAR.SYNC.DEFER_BLOCKING 0x0 ;  /* 0x0000000000007b1d */ /* 0x000fec0000010000 */
[----:B------:R-:W2:Y:S01]  /*07e0*/  LDG.E R9, desc[UR4][R2.64] ;  /* 0x0000000402097981 */ /* 0x000ea2000c1e1900 */
[----:B0-----:R-:W-:-:S05]  /*07f0*/  IMAD.WIDE R4, R19, 0x4, R4 ;  /* 0x0000000413047825 */ /* 0x001fca00078e0204 */
[----:B--2---:R-:W-:Y:S01]  /*0800*/  STG.E desc[UR4][R4.64], R9 ;  /* 0x0000000904007986 */ /* 0x004fe2000c101904 */
[----:B------:R-:W-:Y:S05]  /*0810*/  EXIT ;  /* 0x000000000000794d */ /* 0x000fea0003800000 */
.L_x_4:
[----:B------:R-:W-:-:S00]  /*0820*/  BRA `(.L_x_4) ;  /* 0xfffffffc00fc7947 */ /* 0x000fc0000383ffff */
[----:B------:R-:W-:-:S00]  /*0830*/  NOP ;  /* 0x0000000000007918 */ /* 0x000fc00000000000 */
        /* <DEDUP_REMOVED lines=12> */
.L_x_79:


//--------------------- .text._Z5SchurPfPKfS1_iiiii --------------------------
	.section	.text._Z5SchurPfPKfS1_iiiii,"ax",@progbits
	.align	128
        .global         _Z5SchurPfPKfS1_iiiii
        .type           _Z5SchurPfPKfS1_iiiii,@function
        .size           _Z5SchurPfPKfS1_iiiii,(.L_x_80 - _Z5SchurPfPKfS1_iiiii)
        .other          _Z5SchurPfPKfS1_iiiii,@"STO_CUDA_ENTRY STV_DEFAULT"
_Z5SchurPfPKfS1_iiiii:
.text._Z5SchurPfPKfS1_iiiii:
[----:B------:R-:W0:Y:S01]  /*0000*/  LDC R1, c[0x0][0x37c] ;  /* 0x0000df00ff017b82 */ /* 0x000e220000000800 */
[----:B------:R-:W1:Y:S01]  /*0010*/  S2R R2, SR_TID.X ;  /* 0x0000000000027919 */ /* 0x000e620000002100 */
[----:B------:R-:W2:Y:S06]  /*0020*/  LDCU UR5, c[0x0][0x2fc] ;  /* 0x00005f80ff0577ac */ /* 0x000eac0008000800 */
[----:B------:R-:W3:Y:S01]  /*0030*/  LDC R17, c[0x0][0x364] ;  /* 0x0000d900ff117b82 */ /* 0x000ee20000000800 */
[----:B0-----:R-:W-:Y:S01]  /*0040*/  VIADD R1, R1, 0xffffffd8 ;  /* 0xffffffd801017836 */ /* 0x001fe20000000000 */
[----:B------:R-:W3:Y:S01]  /*0050*/  S2R R0, SR_TID.Y ;  /* 0x0000000000007919 */ /* 0x000ee20000002200 */
[----:B------:R-:W0:Y:S01]  /*0060*/  LDCU.64 UR8, c[0x0][0x398] ;  /* 0x00007300ff0877ac */ /* 0x000e220008000a00 */
[----:B------:R-:W4:Y:S04]  /*0070*/  LDCU UR4, c[0x0][0x2f8] ;  /* 0x00005f00ff0477ac */ /* 0x000f280008000800 */
[----:B------:R-:W1:Y:S08]  /*0080*/  S2UR UR7, SR_CTAID.X ;  /* 0x00000000000779c3 */ /* 0x000e700000002500 */
[----:B------:R-:W1:Y:S08]  /*0090*/  LDC R23, c[0x0][0x360] ;  /* 0x0000d800ff177b82 */ /* 0x000e700000000800 */
[----:B------:R-:W3:Y:S01]  /*00a0*/  S2UR UR6, SR_CTAID.Y ;  /* 0x00000000000679c3 */ /* 0x000ee20000002600 */
[----:B----4-:R-:W-:-:S05]  /*00b0*/  IADD3 R19, P1, PT, R1, UR4, RZ ;  /* 0x0000000401137c10 */ /* 0x010fca000ff3e0ff */
[----:B--2---:R-:W-:Y:S02]  /*00c0*/  IMAD.X R18, RZ, RZ, UR5, P1 ;  /* 0x00000005ff127e24 */ /* 0x004fe400088e06ff */
[----:B-1----:R-:W-:-:S05]  /*00d0*/  IMAD R23, R23, UR7, R2 ;  /* 0x0000000717177c24 */ /* 0x002fca000f8e0202 */
[----:B0-----:R-:W-:Y:S01]  /*00e0*/  ISETP.GE.AND P0, PT, R23, UR9, PT ;  /* 0x0000000917007c0c */ /* 0x001fe2000bf06270 */
[----:B---3--:R-:W-:-:S05]  /*00f0*/  IMAD R17, R17, UR6, R0 ;  /* 0x0000000611117c24 */ /* 0x008fca000f8e0200 */
[----:B------:R-:W-:-:S13]  /*0100*/  ISETP.GE.OR P0, PT, R17, UR8, P0 ;  /* 0x0000000811007c0c */ /* 0x000fda0008706670 */
[----:B------:R-:W-:Y:S05]  /*0110*/  @P0 EXIT ;  /* 0x000000000000094d */ /* 0x000fea0003800000 */
[----:B------:R-:W0:Y:S01]  /*0120*/  LDC.64 R30, c[0x0][0x380] ;  /* 0x0000e000ff1e7b82 */ /* 0x000e220000000a00 */
[----:B------:R-:W-:Y:S01]  /*0130*/  VIMNMX R0, PT, PT, R17, UR9, PT ;  /* 0x0000000911007c48 */ /* 0x000fe2000bfe0100 */
[----:B------:R-:W1:Y:S01]  /*0140*/  LDCU.64 UR36, c[0x0][0x358] ;  /* 0x00006b00ff2477ac */ /* 0x000e620008000a00 */
[----:B------:R-:W-:Y:S01]  /*0150*/  BSSY.RECONVERGENT B7, `(.L_x_5) ;  /* 0x00000a3000077945 */ /* 0x000fe20003800200 */
[----:B------:R-:W-:Y:S01]  /*0160*/  HFMA2 R2, -RZ, RZ, 0, 0 ;  /* 0x00000000ff027431 */ /* 0x000fe200000001ff */
[----:B------:R-:W-:Y:S01]  /*0170*/  ISETP.GE.AND P0, PT, R0, 0x1, PT ;  /* 0x000000010000780c */ /* 0x000fe20003f06270 */
[----:B------:R-:W-:Y:S02]  /*0180*/  IMAD.MOV.U32 R22, RZ, RZ, RZ ;  /* 0x000000ffff167224 */ /* 0x000fe400078e00ff */
[----:B0-----:R-:W-:-:S10]  /*0190*/  IMAD.WIDE R30, R23, 0x4, R30 ;  /* 0x00000004171e7825 */ /* 0x001fd400078e021e */
[----:B-1----:R-:W-:Y:S05]  /*01a0*/  @!P0 BRA `(.L_x_6) ;  /* 0x0000000800748947 */ /* 0x002fea0003800000 */
[----:B------:R-:W0:Y:S01]  /*01b0*/  LDCU UR4, c[0x0][0x3a8] ;  /* 0x00007500ff0477ac */ /* 0x000e220008000800 */
[C---:B------:R-:W-:Y:S01]  /*01c0*/  ISETP.GE.U32.AND P0, PT, R0.reuse, 0x4, PT ;  /* 0x000000040000780c */ /* 0x040fe20003f06070 */
[----:B------:R-:W-:Y:S01]  /*01d0*/  BSSY.RECONVERGENT B6, `(.L_x_7) ;  /* 0x0000075000067945 */ /* 0x000fe20003800200 */
[----:B------:R-:W-:Y:S01]  /*01e0*/  LOP3.LUT R26, R0, 0x3, RZ, 0xc0, !PT ;  /* 0x00000003001a7812 */ /* 0x000fe200078ec0ff */
[----:B------:R-:W-:Y:S02]  /*01f0*/  IMAD.MOV.U32 R22, RZ, RZ, RZ ;  /* 0x000000ffff167224 */ /* 0x000fe400078e00ff */
[----:B------:R-:W-:Y:S02]  /*0200*/  IMAD.MOV.U32 R2, RZ, RZ, RZ ;  /* 0x000000ffff027224 */ /* 0x000fe400078e00ff */
[----:B0-----:R-:W-:-:S06]  /*0210*/  IMAD R25, R23, UR4, RZ ;  /* 0x0000000417197c24 */ /* 0x001fcc000f8e02ff */
[----:B------:R-:W-:Y:S05]  /*0220*/  @!P0 BRA `(.L_x_8) ;  /* 0x0000000400bc8947 */ /* 0x000fea0003800000 */
[----:B------:R-:W0:Y:S01]  /*0230*/  LDC.64 R2, c[0x0][0x388] ;  /* 0x0000e200ff027b82 */ /* 0x000e220000000a00 */
[----:B------:R-:W-:Y:S01]  /*0240*/  IMAD.MOV.U32 R22, RZ, RZ, RZ ;  /* 0x000000ffff167224 */ /* 0x000fe200078e00ff */
[----:B------:R-:W-:Y:S01]  /*0250*/  MOV R24, R25 ;  /* 0x0000001900187202 */ /* 0x000fe20000000f00 */
[----:B------:R-:W-:Y:S02]  /*0260*/  IMAD.MOV.U32 R16, RZ, RZ, RZ ;  /* 0x000000ffff107224 */ /* 0x000fe400078e00ff */
[----:B0-----:R-:W-:-:S03]  /*0270*/  IMAD.WIDE R2, R25, 0x4, R2 ;  /* 0x0000000419027825 */ /* 0x001fc600078e0202 */
[----:B------:R-:W-:Y:S02]  /*0280*/  IADD3 R32, P0, PT, R2, 0x8, RZ ;  /* 0x0000000802207810 */ /* 0x000fe40007f1e0ff */
[----:B------:R-:W-:-:S03]  /*0290*/  LOP3.LUT R2, R0, 0x7ffffffc, RZ, 0xc0, !PT ;  /* 0x7ffffffc00027812 */ /* 0x000fc600078ec0ff */
[----:B------:R-:W-:-:S08]  /*02a0*/  IMAD.X R33, RZ, RZ, R3, P0 ;  /* 0x000000ffff217224 */ /* 0x000fd000000e0603 */
.L_x_13:
[----:B------:R-:W0:Y:S01]  /*02b0*/  LDC.64 R4, c[0x0][0x388] ;  /* 0x0000e200ff047b82 */ /* 0x000e220000000a00 */
[----:B------:R-:W-:Y:S01]  /*02c0*/  ISETP.GT.AND P0, PT, R16, R23, PT ;  /* 0x000000171000720c */ /* 0x000fe20003f04270 */
[----:B------:R-:W-:Y:S01]  /*02d0*/  IMAD.MOV.U32 R29, RZ, RZ, RZ ;  /* 0x000000ffff1d7224 */ /* 0x000fe200078e00ff */
[----:B------:R-:W2:Y:S01]  /*02e0*/  LDG.E R12, desc[UR36][R30.64] ;  /* 0x000000241e0c7981 */ /* 0x000ea2000c1e1900 */
[----:B------:R-:W1:Y:S01]  /*02f0*/  F2F.F64.F32 R14, R22 ;  /* 0x00000016000e7310 */ /* 0x000e620000201800 */
[----:B------:R-:W-:Y:S01]  /*0300*/  MOV R8, 0x8 ;  /* 0x0000000800087802 */ /* 0x000fe20000000f00 */
[----:B------:R-:W3:Y:S01]  /*0310*/  LDCU.64 UR4, c[0x4][URZ] ;  /* 0x01000000ff0477ac */ /* 0x000ee20008000a00 */
[----:B0-----:R-:W-:-:S07]  /*0320*/  IMAD.WIDE R4, R24, 0x4, R4 ;  /* 0x0000000418047825 */ /* 0x001fce00078e0204 */
[----:B------:R3:W4:Y:S01]  /*0330*/  @!P0 LDG.E R29, desc[UR36][R4.64] ;  /* 0x00000024041d8981 */ /* 0x000722000c1e1900 */
[----:B------:R-:W0:Y:S03]  /*0340*/  LDC.64 R8, c[0x4][R8] ;  /* 0x0100000008087b82 */ /* 0x000e260000000a00 */
[----:B-1----:R1:W-:Y:S04]  /*0350*/  STL.64 [R1+0x10], R14 ;  /* 0x0000100e01007387 */ /* 0x0023e80000100a00 */
[----:B------:R1:W-:Y:S04]  /*0360*/  STL.64 [R1], R16 ;  /* 0x0000001001007387 */ /* 0x0003e80000100a00 */
[----:B------:R1:W-:Y:S01]  /*0370*/  STL [R1+0x8], R23 ;  /* 0x0000081701007387 */ /* 0x0003e20000100800 */
[----:B---3--:R-:W-:Y:S01]  /*0380*/  MOV R4, UR4 ;  /* 0x0000000400047c02 */ /* 0x008fe20008000f00 */
[----:B------:R-:W-:-:S02]  /*0390*/  IMAD.U32 R5, RZ, RZ, UR5 ;  /* 0x00000005ff057e24 */ /* 0x000fc4000f8e00ff */
[----:B------:R-:W-:Y:S02]  /*03a0*/  IMAD.MOV.U32 R6, RZ, RZ, R19 ;  /* 0x000000ffff067224 */ /* 0x000fe400078e0013 */
[----:B------:R-:W-:Y:S01]  /*03b0*/  IMAD.MOV.U32 R7, RZ, RZ, R18 ;  /* 0x000000ffff077224 */ /* 0x000fe200078e0012 */
[----:B--2---:R-:W2:Y:S08]  /*03c0*/  F2F.F64.F32 R12, R12 ;  /* 0x0000000c000c7310 */ /* 0x004eb00000201800 */
[----:B----4-:R-:W3:Y:S01]  /*03d0*/  F2F.F64.F32 R10, R29 ;  /* 0x0000001d000a7310 */ /* 0x010ee20000201800 */
[----:B--2---:R1:W-:Y:S04]  /*03e0*/  STL.64 [R1+0x20], R12 ;  /* 0x0000200c01007387 */ /* 0x0043e80000100a00 */
[----:B0--3--:R1:W-:Y:S02]  /*03f0*/  STL.64 [R1+0x18], R10 ;  /* 0x0000180a01007387 */ /* 0x0093e40000100a00 */
[----:B------:R-:W-:-:S07]  /*0400*/  LEPC R20, `(.L_x_9) ;  /* 0x000000001014794e */ /* 0x000fce0000000000 */
[----:B-1----:R-:W-:Y:S05]  /*0410*/  CALL.ABS.NOINC R8 ;  /* 0x0000000008007343 */ /* 0x002fea0003c00000 */
.L_x_9:
[C---:B------:R-:W-:Y:S01]  /*0420*/  ISETP.GE.AND P0, PT, R16.reuse, R23, PT ;  /* 0x000000171000720c */ /* 0x040fe20003f06270 */
[----:B------:R-:W-:Y:S01]  /*0430*/  HFMA2 R27, -RZ, RZ, 0, 0 ;  /* 0x00000000ff1b7431 */ /* 0x000fe200000001ff */
[----:B------:R-:W2:Y:S01]  /*0440*/  LDG.E R3, desc[UR36][R30.64] ;  /* 0x000000241e037981 */ /* 0x000ea2000c1e1900 */
[----:B------:R-:W-:Y:S01]  /*0450*/  MOV R8, 0x8 ;  /* 0x0000000800087802 */ /* 0x000fe20000000f00 */
[----:B------:R-:W-:Y:S01]  /*0460*/  VIADD R12, R16, 0x1 ;  /* 0x00000001100c7836 */ /* 0x000fe20000000000 */
[----:B------:R-:W0:Y:S08]  /*0470*/  LDCU.64 UR4, c[0x4][URZ] ;  /* 0x01000000ff0477ac */ /* 0x000e300008000a00 */
[----:B------:R-:W3:Y:S01]  /*0480*/  @!P0 LDG.E R27, desc[UR36][R32.64+-0x4] ;  /* 0xfffffc24201b8981 */ /* 0x000ee2000c1e1900 */
[----:B------:R-:W-:Y:S01]  /*0490*/  IMAD.MOV.U32 R13, RZ, RZ, R17 ;  /* 0x000000ffff0d7224 */ /* 0x000fe200078e0011 */
[----:B------:R-:W1:Y:S01]  /*04a0*/  LDC.64 R8, c[0x4][R8] ;  /* 0x0100000008087b82 */ /* 0x000e620000000a00 */
[----:B------:R-:W-:Y:S01]  /*04b0*/  IMAD.MOV.U32 R6, RZ, RZ, R19 ;  /* 0x000000ffff067224 */ /* 0x000fe200078e0013 */
[----:B------:R4:W-:Y:S01]  /*04c0*/  STL [R1+0x8], R23 ;  /* 0x0000081701007387 */ /* 0x0009e20000100800 */
[----:B------:R-:W-:-:S03]  /*04d0*/  MOV R7, R18 ;  /* 0x0000001200077202 */ /* 0x000fc60000000f00 */
[----:B------:R4:W-:Y:S01]  /*04e0*/  STL.64 [R1], R12 ;  /* 0x0000000c01007387 */ /* 0x0009e20000100a00 */
[----:B0-----:R-:W-:Y:S01]  /*04f0*/  MOV R4, UR4 ;  /* 0x0000000400047c02 */ /* 0x001fe20008000f00 */
[----:B------:R-:W-:Y:S02]  /*0500*/  IMAD.U32 R5, RZ, RZ, UR5 ;  /* 0x00000005ff057e24 */ /* 0x000fe4000f8e00ff */
[----:B--2---:R-:W-:Y:S01]  /*0510*/  FFMA R22, R3, R29, R22 ;  /* 0x0000001d03167223 */ /* 0x004fe20000000016 */
[----:B------:R-:W0:Y:S08]  /*0520*/  F2F.F64.F32 R10, R3 ;  /* 0x00000003000a7310 */ /* 0x000e300000201800 */
[----:B------:R-:W2:Y:S01]  /*0530*/  F2F.F64.F32 R20, R22 ;  /* 0x0000001600147310 */ /* 0x000ea20000201800 */
[----:B0-----:R4:W-:Y:S07]  /*0540*/  STL.64 [R1+0x20], R10 ;  /* 0x0000200a01007387 */ /* 0x0019ee0000100a00 */
[----:B---3--:R-:W0:Y:S01]  /*0550*/  F2F.F64.F32 R14, R27 ;  /* 0x0000001b000e7310 */ /* 0x008e220000201800 */
[----:B--2---:R4:W-:Y:S04]  /*0560*/  STL.64 [R1+0x10], R20 ;  /* 0x0000101401007387 */ /* 0x0049e80000100a00 */
[----:B01----:R4:W-:Y:S02]  /*0570*/  STL.64 [R1+0x18], R14 ;  /* 0x0000180e01007387 */ /* 0x0039e40000100a00 */
[----:B----4-:R-:W-:-:S07]  /*0580*/  LEPC R20, `(.L_x_10) ;  /* 0x000000001014794e */ /* 0x010fce0000000000 */
[----:B------:R-:W-:Y:S05]  /*0590*/  CALL.ABS.NOINC R8 ;  /* 0x0000000008007343 */ /* 0x000fea0003c00000 */
.L_x_10:
[----:B------:R-:W-:Y:S01]  /*05a0*/  VIADD R8, R16, 0x2 ;  /* 0x0000000210087836 */ /* 0x000fe20000000000 */
[----:B------:R-:W2:Y:S01]  /*05b0*/  LDG.E R3, desc[UR36][R30.64] ;  /* 0x000000241e037981 */ /* 0x000ea2000c1e1900 */
[----:B------:R-:W-:Y:S01]  /*05c0*/  IMAD.MOV.U32 R28, RZ, RZ, RZ ;  /* 0x000000ffff1c7224 */ /* 0x000fe200078e00ff */
[----:B------:R-:W-:Y:S01]  /*05d0*/  MOV R10, 0x8 ;  /* 0x00000008000a7802 */ /* 0x000fe20000000f00 */
[----:B------:R-:W0:Y:S01]  /*05e0*/  LDCU.64 UR4, c[0x4][URZ] ;  /* 0x01000000ff0477ac */ /* 0x000e220008000a00 */
[----:B------:R-:W-:-:S13]  /*05f0*/  ISETP.GT.AND P0, PT, R8, R23, PT ;  /* 0x000000170800720c */ /* 0x000fda0003f04270 */
[----:B------:R-:W3:Y:S01]  /*0600*/  @!P0 LDG.E R28, desc[UR36][R32.64] ;  /* 0x00000024201c8981 */ /* 0x000ee2000c1e1900 */
[----:B------:R-:W-:Y:S01]  /*0610*/  MOV R9, R17 ;  /* 0x0000001100097202 */ /* 0x000fe20000000f00 */
[----:B------:R-:W1:Y:S02]  /*0620*/  LDC.64 R10, c[0x4][R10] ;  /* 0x010000000a0a7b82 */ /* 0x000e640000000a00 */
[----:B------:R4:W-:Y:S04]  /*0630*/  STL [R1+0x8], R23 ;  /* 0x0000081701007387 */ /* 0x0009e80000100800 */
[----:B------:R4:W-:Y:S01]  /*0640*/  STL.64 [R1], R8 ;  /* 0x0000000801007387 */ /* 0x0009e20000100a00 */
[----:B0-----:R-:W-:Y:S01]  /*0650*/  IMAD.U32 R4, RZ, RZ, UR4 ;  /* 0x00000004ff047e24 */ /* 0x001fe2000f8e00ff */
[----:B------:R-:W-:Y:S01]  /*0660*/  MOV R6, R19 ;  /* 0x0000001300067202 */ /* 0x000fe20000000f00 */
[----:B------:R-:W-:-:S02]  /*0670*/  IMAD.U32 R5, RZ, RZ, UR5 ;  /* 0x00000005ff057e24 */ /* 0x000fc4000f8e00ff */
[----:B------:R-:W-:Y:S02]  /*0680*/  IMAD.MOV.U32 R7, RZ, RZ, R18 ;  /* 0x000000ffff077224 */ /* 0x000fe400078e0012 */
[----:B--2---:R-:W-:Y:S01]  /*0690*/  FFMA R27, R3, R27, R22 ;  /* 0x0000001b031b7223 */ /* 0x004fe20000000016 */
[----:B------:R-:W0:Y:S08]  /*06a0*/  F2F.F64.F32 R12, R3 ;  /* 0x00000003000c7310 */ /* 0x000e300000201800 */
[----:B------:R-:W2:Y:S08]  /*06b0*/  F2F.F64.F32 R20, R27 ;  /* 0x0000001b00147310 */ /* 0x000eb00000201800 */
[----:B---3--:R-:W3:Y:S01]  /*06c0*/  F2F.F64.F32 R14, R28 ;  /* 0x0000001c000e7310 */ /* 0x008ee20000201800 */
[----:B0-----:R4:W-:Y:S04]  /*06d0*/  STL.64 [R1+0x20], R12 ;  /* 0x0000200c01007387 */ /* 0x0019e80000100a00 */
[----:B--2---:R4:W-:Y:S04]  /*06e0*/  STL.64 [R1+0x10], R20 ;  /* 0x0000101401007387 */ /* 0x0049e80000100a00 */
[----:B-1-3--:R4:W-:Y:S02]  /*06f0*/  STL.64 [R1+0x18], R14 ;  /* 0x0000180e01007387 */ /* 0x00a9e40000100a00 */
[----:B----4-:R-:W-:-:S07]  /*0700*/  LEPC R20, `(.L_x_11) ;  /* 0x000000001014794e */ /* 0x010fce0000000000 */
[----:B------:R-:W-:Y:S05]  /*0710*/  CALL.ABS.NOINC R10 ;  /* 0x000000000a007343 */ /* 0x000fea0003c00000 */
.L_x_11:
[----:B------:R-:W-:Y:S02]  /*0720*/  VIADD R8, R16, 0x3 ;  /* 0x0000000310087836 */ /* 0x000fe40000000000 */
[----:B------:R-:W-:Y:S01]  /*0730*/  HFMA2 R22, -RZ, RZ, 0, 0 ;  /* 0x00000000ff167431 */ /* 0x000fe200000001ff */
[----:B------:R-:W2:Y:S01]  /*0740*/  LDG.E R0, desc[UR36][R30.64] ;  /* 0x000000241e007981 */ /* 0x000ea2000c1e1900 */
[----:B------:R-:W-:Y:S01]  /*0750*/  MOV R10, 0x8 ;  /* 0x00000008000a7802 */ /* 0x000fe20000000f00 */
[----:B------:R-:W-:Y:S01]  /*0760*/  IMAD.MOV.U32 R9, RZ, RZ, R17 ;  /* 0x000000ffff097224 */ /* 0x000fe200078e0011 */
[----:B------:R-:W-:Y:S01]  /*0770*/  ISETP.GT.AND P0, PT, R8, R23, PT ;  /* 0x000000170800720c */ /* 0x000fe20003f04270 */
[----:B------:R-:W0:-:S12]  /*0780*/  LDCU.64 UR4, c[0x4][URZ] ;  /* 0x01000000ff0477ac */ /* 0x000e180008000a00 */
[----:B------:R-:W3:Y:S01]  /*0790*/  @!P0 LDG.E R22, desc[UR36][R32.64+0x4] ;  /* 0x0000042420168981 */ /* 0x000ee2000c1e1900 */
[----:B------:R-:W1:Y:S03]  /*07a0*/  LDC.64 R10, c[0x4][R10] ;  /* 0x010000000a0a7b82 */ /* 0x000e660000000a00 */
[----:B------:R4:W-:Y:S04]  /*07b0*/  STL.64 [R1], R8 ;  /* 0x0000000801007387 */ /* 0x0009e80000100a00 */
[----:B------:R4:W-:Y:S01]  /*07c0*/  STL [R1+0x8], R23 ;  /* 0x0000081701007387 */ /* 0x0009e20000100800 */
[----:B0-----:R-:W-:Y:S01]  /*07d0*/  IMAD.U32 R4, RZ, RZ, UR4 ;  /* 0x00000004ff047e24 */ /* 0x001fe2000f8e00ff */
[----:B------:R-:W-:Y:S01]  /*07e0*/  MOV R5, UR5 ;  /* 0x0000000500057c02 */ /* 0x000fe20008000f00 */
[----:B------:R-:W-:-:S02]  /*07f0*/  IMAD.MOV.U32 R6, RZ, RZ, R19 ;  /* 0x000000ffff067224 */ /* 0x000fc400078e0013 */
        /* <DEDUP_REMOVED lines=10> */
.L_x_12:
[----:B------:R-:W2:Y:S01]  /*08a0*/  LDG.E R0, desc[UR36][R30.64] ;  /* 0x000000241e007981 */ /* 0x000ea2000c1e1900 */
[----:B------:R-:W-:Y:S01]  /*08b0*/  IADD3 R16, PT, PT, R16, 0x4, RZ ;  /* 0x0000000410107810 */ /* 0x000fe20007ffe0ff */
[----:B------:R-:W-:Y:S01]  /*08c0*/  VIADD R24, R24, 0x4 ;  /* 0x0000000418187836 */ /* 0x000fe20000000000 */
[----:B------:R-:W-:Y:S02]  /*08d0*/  IADD3 R32, P1, PT, R32, 0x10, RZ ;  /* 0x0000001020207810 */ /* 0x000fe40007f3e0ff */
[----:B------:R-:W-:-:S03]  /*08e0*/  ISETP.NE.AND P0, PT, R16, R2, PT ;  /* 0x000000021000720c */ /* 0x000fc60003f05270 */
[----:B------:R-:W-:Y:S02]  /*08f0*/  IMAD.X R33, RZ, RZ, R33, P1 ;  /* 0x000000ffff217224 */ /* 0x000fe400008e0621 */
[----:B--2---:R-:W-:-:S08]  /*0900*/  FFMA R22, R0, R22, R27 ;  /* 0x0000001600167223 */ /* 0x004fd0000000001b */
[----:B------:R-:W-:Y:S05]  /*0910*/  @P0 BRA `(.L_x_13) ;  /* 0xfffffff800640947 */ /* 0x000fea000383ffff */
.L_x_8:
[----:B------:R-:W-:Y:S05]  /*0920*/  BSYNC.RECONVERGENT B6 ;  /* 0x0000000000067941 */ /* 0x000fea0003800200 */
.L_x_7:
[----:B------:R-:W-:-:S13]  /*0930*/  ISETP.NE.AND P0, PT, R26, RZ, PT ;  /* 0x000000ff1a00720c */ /* 0x000fda0003f05270 */
[----:B------:R-:W-:Y:S05]  /*0940*/  @!P0 BRA `(.L_x_6) ;  /* 0x00000000008c8947 */ /* 0x000fea0003800000 */
[----:B------:R-:W-:Y:S01]  /*0950*/  IADD3 R25, PT, PT, R2, R25, RZ ;  /* 0x0000001902197210 */ /* 0x000fe20007ffe0ff */
[----:B------:R-:W-:-:S07]  /*0960*/  IMAD.MOV R26, RZ, RZ, -R26 ;  /* 0x000000ffff1a7224 */ /* 0x000fce00078e0a1a */
.L_x_15:
[----:B------:R-:W0:Y:S01]  /*0970*/  LDC.64 R4, c[0x0][0x388] ;  /* 0x0000e200ff047b82 */ /* 0x000e220000000a00 */
[----:B------:R-:W-:Y:S01]  /*0980*/  ISETP.GT.AND P0, PT, R2, R23, PT ;  /* 0x000000170200720c */ /* 0x000fe20003f04270 */
[----:B------:R-:W-:Y:S01]  /*0990*/  IMAD.MOV.U32 R27, RZ, RZ, RZ ;  /* 0x000000ffff1b7224 */ /* 0x000fe200078e00ff */
[----:B------:R-:W2:Y:S01]  /*09a0*/  LDG.E R12, desc[UR36][R30.64] ;  /* 0x000000241e0c7981 */ /* 0x000ea2000c1e1900 */
[----:B------:R-:W-:Y:S01]  /*09b0*/  MOV R8, 0x8 ;  /* 0x0000000800087802 */ /* 0x000fe20000000f00 */
[----:B------:R-:W1:Y:S01]  /*09c0*/  LDCU.64 UR4, c[0x4][URZ] ;  /* 0x01000000ff0477ac */ /* 0x000e620008000a00 */
[----:B0-----:R-:W-:-:S08]  /*09d0*/  IMAD.WIDE R4, R25, 0x4, R4 ;  /* 0x0000000419047825 */ /* 0x001fd000078e0204 */
[----:B------:R1:W3:Y:S01]  /*09e0*/  @!P0 LDG.E R27, desc[UR36][R4.64] ;  /* 0x00000024041b8981 */ /* 0x0002e2000c1e1900 */
[----:B------:R-:W-:Y:S01]  /*09f0*/  MOV R3, R17 ;  /* 0x0000001100037202 */ /* 0x000fe20000000f00 */
[----:B------:R-:W0:Y:S02]  /*0a00*/  LDC.64 R8, c[0x4][R8] ;  /* 0x0100000008087b82 */ /* 0x000e240000000a00 */
[----:B------:R-:W-:Y:S04]  /*0a10*/  STL [R1+0x8], R23 ;  /* 0x0000081701007387 */ /* 0x000fe80000100800 */
[----:B------:R-:W-:Y:S01]  /*0a20*/  STL.64 [R1], R2 ;  /* 0x0000000201007387 */ /* 0x000fe20000100a00 */
[----:B------:R-:W4:Y:S01]  /*0a30*/  F2F.F64.F32 R6, R22 ;  /* 0x0000001600067310 */ /* 0x000f220000201800 */
[----:B------:R-:W-:Y:S01]  /*0a40*/  VIADD R26, R26, 0x1 ;  /* 0x000000011a1a7836 */ /* 0x000fe20000000000 */
[----:B-1----:R-:W-:-:S04]  /*0a50*/  MOV R5, UR5 ;  /* 0x0000000500057c02 */ /* 0x002fc80008000f00 */
[----:B------:R-:W-:Y:S01]  /*0a60*/  ISETP.NE.AND P0, PT, R26, RZ, PT ;  /* 0x000000ff1a00720c */ /* 0x000fe20003f05270 */
[----:B------:R-:W-:-:S03]  /*0a70*/  IMAD.U32 R4, RZ, RZ, UR4 ;  /* 0x00000004ff047e24 */ /* 0x000fc6000f8e00ff */
[----:B------:R-:W-:Y:S01]  /*0a80*/  P2R R0, PR, RZ, 0x1 ;  /* 0x00000001ff007803 */ /* 0x000fe20000000000 */
[----:B----4-:R1:W-:Y:S02]  /*0a90*/  STL.64 [R1+0x10], R6 ;  /* 0x0000100601007387 */ /* 0x0103e40000100a00 */
[----:B-1----:R-:W-:Y:S02]  /*0aa0*/  IMAD.MOV.U32 R6, RZ, RZ, R19 ;  /* 0x000000ffff067224 */ /* 0x002fe400078e0013 */
[----:B------:R-:W-:Y:S01]  /*0ab0*/  IMAD.MOV.U32 R7, RZ, RZ, R18 ;  /* 0x000000ffff077224 */ /* 0x000fe200078e0012 */
[----:B--2---:R-:W1:Y:S08]  /*0ac0*/  F2F.F64.F32 R12, R12 ;  /* 0x0000000c000c7310 */ /* 0x004e700000201800 */
[----:B---3--:R-:W2:Y:S01]  /*0ad0*/  F2F.F64.F32 R10, R27 ;  /* 0x0000001b000a7310 */ /* 0x008ea20000201800 */
[----:B-1----:R1:W-:Y:S04]  /*0ae0*/  STL.64 [R1+0x20], R12 ;  /* 0x0000200c01007387 */ /* 0x0023e80000100a00 */
[----:B0-2---:R1:W-:Y:S02]  /*0af0*/  STL.64 [R1+0x18], R10 ;  /* 0x0000180a01007387 */ /* 0x0053e40000100a00 */
[----:B------:R-:W-:-:S07]  /*0b00*/  LEPC R20, `(.L_x_14) ;  /* 0x000000001014794e */ /* 0x000fce0000000000 */
[----:B-1----:R-:W-:Y:S05]  /*0b10*/  CALL.ABS.NOINC R8 ;  /* 0x0000000008007343 */ /* 0x002fea0003c00000 */
.L_x_14:
[----:B------:R-:W2:Y:S01]  /*0b20*/  LDG.E R3, desc[UR36][R30.64] ;  /* 0x000000241e037981 */ /* 0x000ea2000c1e1900 */
[----:B------:R-:W-:Y:S01]  /*0b30*/  ISETP.NE.AND P6, PT, R26, RZ, PT ;  /* 0x000000ff1a00720c */ /* 0x000fe20003fc5270 */
[----:B------:R-:W-:Y:S01]  /*0b40*/  VIADD R2, R2, 0x1 ;  /* 0x0000000102027836 */ /* 0x000fe20000000000 */
[----:B------:R-:W-:Y:S01]  /*0b50*/  IADD3 R25, PT, PT, R25, 0x1, RZ ;  /* 0x0000000119197810 */ /* 0x000fe20007ffe0ff */
[----:B--2---:R-:W-:-:S10]  /*0b60*/  FFMA R22, R3, R27, R22 ;  /* 0x0000001b03167223 */ /* 0x004fd40000000016 */
[----:B------:R-:W-:Y:S05]  /*0b70*/  @P6 BRA `(.L_x_15) ;  /* 0xfffffffc007c6947 */ /* 0x000fea000383ffff */
.L_x_6:
[----:B------:R-:W-:Y:S05]  /*0b80*/  BSYNC.RECONVERGENT B7 ;  /* 0x0000000000077941 */ /* 0x000fea0003800200 */
.L_x_5:
[----:B------:R-:W0:Y:S01]  /*0b90*/  LDCU UR4, c[0x0][0x39c] ;  /* 0x00007380ff0477ac */ /* 0x000e220008000800 */
[----:B------:R-:W-:Y:S01]  /*0ba0*/  BSSY.RECONVERGENT B6, `(.L_x_16) ;  /* 0x0000026000067945 */ /* 0x000fe20003800200 */
[----:B0-----:R-:W-:-:S13]  /*0bb0*/  ISETP.GE.AND P0, PT, R2, UR4, PT ;  /* 0x0000000402007c0c */ /* 0x001fda000bf06270 */
[----:B------:R-:W-:Y:S05]  /*0bc0*/  @P0 BRA `(.L_x_17) ;  /* 0x00000000008c0947 */ /* 0x000fea0003800000 */
[----:B------:R0:W5:Y:S01]  /*0bd0*/  LDG.E R14, desc[UR36][R30.64] ;  /* 0x000000241e0e7981 */ /* 0x000162000c1e1900 */
[----:B------:R-:W-:Y:S01]  /*0be0*/  ISETP.NE.AND P0, PT, R2, R17, PT ;  /* 0x000000110200720c */ /* 0x000fe20003f05270 */
[----:B------:R0:W1:Y:S01]  /*0bf0*/  F2F.F64.F32 R10, R22 ;  /* 0x00000016000a7310 */ /* 0x0000620000201800 */
[----:B------:R-:W-:Y:S01]  /*0c00*/  BSSY.RECONVERGENT B0, `(.L_x_18) ;  /* 0x000000b000007945 */ /* 0x000fe20003800200 */
[----:B------:R-:W-:-:S10]  /*0c10*/  IMAD.MOV.U32 R25, RZ, RZ, 0x3f800000 ;  /* 0x3f800000ff197424 */ /* 0x000fd400078e00ff */
[----:B0-----:R-:W-:Y:S05]  /*0c20*/  @!P0 BRA `(.L_x_19) ;  /* 0x0000000000208947 */ /* 0x001fea0003800000 */
[----:B------:R-:W-:Y:S01]  /*0c30*/  ISETP.GT.AND P0, PT, R2, R23, PT ;  /* 0x000000170200720c */ /* 0x000fe20003f04270 */
[----:B------:R-:W-:-:S12]  /*0c40*/  HFMA2 R25, -RZ, RZ, 0, 0 ;  /* 0x00000000ff197431 */ /* 0x000fd800000001ff */
[----:B------:R-:W-:Y:S05]  /*0c50*/  @P0 BRA `(.L_x_19) ;  /* 0x0000000000140947 */ /* 0x000fea0003800000 */
[----:B------:R-:W0:Y:S01]  /*0c60*/  LDC.64 R4, c[0x0][0x388] ;  /* 0x0000e200ff047b82 */ /* 0x000e220000000a00 */
[----:B------:R-:W2:Y:S02]  /*0c70*/  LDCU UR4, c[0x0][0x3a8] ;  /* 0x00007500ff0477ac */ /* 0x000ea40008000800 */
[----:B--2---:R-:W-:-:S04]  /*0c80*/  IMAD R3, R23, UR4, R2 ;  /* 0x0000000417037c24 */ /* 0x004fc8000f8e0202 */
[----:B0-----:R-:W-:-:S05]  /*0c90*/  IMAD.WIDE R4, R3, 0x4, R4 ;  /* 0x0000000403047825 */ /* 0x001fca00078e0204 */
[----:B------:R0:W5:Y:S02]  /*0ca0*/  LDG.E R25, desc[UR36][R4.64] ;  /* 0x0000002404197981 */ /* 0x000164000c1e1900 */
.L_x_19:
[----:B------:R-:W-:Y:S05]  /*0cb0*/  BSYNC.RECONVERGENT B0 ;  /* 0x0000000000007941 */ /* 0x000fea0003800200 */
.L_x_18:
[----:B-----5:R-:W2:Y:S01]  /*0cc0*/  F2F.F64.F32 R12, R25 ;  /* 0x00000019000c7310 */ /* 0x020ea20000201800 */
[----:B------:R-:W-:Y:S01]  /*0cd0*/  MOV R8, 0x8 ;  /* 0x0000000800087802 */ /* 0x000fe20000000f00 */
[----:B------:R-:W-:Y:S01]  /*0ce0*/  IMAD.MOV.U32 R3, RZ, RZ, R17 ;  /* 0x000000ffff037224 */ /* 0x000fe200078e0011 */
[----:B-1----:R1:W-:Y:S01]  /*0cf0*/  STL.64 [R1+0x10], R10 ;  /* 0x0000100a01007387 */ /* 0x0023e20000100a00 */
[----:B------:R-:W0:Y:S01]  /*0d00*/  LDCU.64 UR4, c[0x4][URZ] ;  /* 0x01000000ff0477ac */ /* 0x000e220008000a00 */
[----:B------:R-:W-:Y:S02]  /*0d10*/  IMAD.MOV.U32 R6, RZ, RZ, R19 ;  /* 0x000000ffff067224 */ /* 0x000fe400078e0013 */
[----:B------:R1:W-:Y:S01]  /*0d20*/  STL.64 [R1], R2 ;  /* 0x0000000201007387 */ /* 0x0003e20000100a00 */
[----:B------:R-:W3:Y:S01]  /*0d30*/  F2F.F64.F32 R14, R14 ;  /* 0x0000000e000e7310 */ /* 0x000ee20000201800 */
[----:B------:R-:W4:Y:S01]  /*0d40*/  LDC.64 R8, c[0x4][R8] ;  /* 0x0100000008087b82 */ /* 0x000f220000000a00 */
[----:B------:R-:W-:Y:S01]  /*0d50*/  IMAD.MOV.U32 R7, RZ, RZ, R18 ;  /* 0x000000ffff077224 */ /* 0x000fe200078e0012 */
[----:B------:R1:W-:Y:S04]  /*0d60*/  STL [R1+0x8], R23 ;  /* 0x0000081701007387 */ /* 0x0003e80000100800 */
[----:B--2---:R1:W-:Y:S01]  /*0d70*/  STL.64 [R1+0x18], R12 ;  /* 0x0000180c01007387 */ /* 0x0043e20000100a00 */
[----:B0-----:R-:W-:-:S03]  /*0d80*/  IMAD.U32 R4, RZ, RZ, UR4 ;  /* 0x00000004ff047e24 */ /* 0x001fc6000f8e00ff */
[----:B---3--:R1:W-:Y:S01]  /*0d90*/  STL.64 [R1+0x20], R14 ;  /* 0x0000200e01007387 */ /* 0x0083e20000100a00 */
[----:B------:R-:W-:-:S07]  /*0da0*/  MOV R5, UR5 ;  /* 0x0000000500057c02 */ /* 0x000fce0008000f00 */
[----:B------:R-:W-:-:S07]  /*0db0*/  LEPC R20, `(.L_x_20) ;  /* 0x000000001014794e */ /* 0x000fce0000000000 */
[----:B-1--4-:R-:W-:Y:S05]  /*0dc0*/  CALL.ABS.NOINC R8 ;  /* 0x0000000008007343 */ /* 0x012fea0003c00000 */
.L_x_20:
[----:B------:R-:W2:Y:S01]  /*0dd0*/  LDG.E R3, desc[UR36][R30.64] ;  /* 0x000000241e037981 */ /* 0x000ea2000c1e1900 */
[----:B------:R-:W-:Y:S01]  /*0de0*/  IADD3 R2, PT, PT, R2, 0x1, RZ ;  /* 0x0000000102027810 */ /* 0x000fe20007ffe0ff */
[----:B--2---:R-:W-:-:S07]  /*0df0*/  FFMA R22, R3, R25, R22 ;  /* 0x0000001903167223 */ /* 0x004fce0000000016 */
.L_x_17:
[----:B------:R-:W-:Y:S05]  /*0e00*/  BSYNC.RECONVERGENT B6 ;  /* 0x0000000000067941 */ /* 0x000fea0003800200 */
.L_x_16:
[----:B------:R-:W0:Y:S01]  /*0e10*/  LDC R3, c[0x0][0x39c] ;  /* 0x0000e700ff037b82 */ /* 0x000e220000000800 */
[----:B------:R-:W-:Y:S01]  /*0e20*/  BSSY.RECONVERGENT B7, `(.L_x_21) ;  /* 0x000009f000077945 */ /* 0x000fe20003800200 */
[----:B0-----:R-:W-:-:S13]  /*0e30*/  ISETP.GE.AND P0, PT, R2, R3, PT ;  /* 0x000000030200720c */ /* 0x001fda0003f06270 */
[----:B------:R-:W-:Y:S05]  /*0e40*/  @P0 BRA `(.L_x_22) ;  /* 0x0000000800700947 */ /* 0x000fea0003800000 */
[----:B------:R-:W0:Y:S01]  /*0e50*/  LDCU UR4, c[0x0][0x3a8] ;  /* 0x00007500ff0477ac */ /* 0x000e220008000800 */
[--C-:B------:R-:W-:Y:S01]  /*0e60*/  IMAD.IADD R0, R3, 0x1, -R2.reuse ;  /* 0x0000000103007824 */ /* 0x100fe200078e0a02 */
[----:B------:R-:W-:Y:S01]  /*0e70*/  BSSY.RECONVERGENT B6, `(.L_x_23) ;  /* 0x0000028000067945 */ /* 0x000fe20003800200 */
[----:B------:R-:W-:-:S03]  /*0e80*/  IMAD.MOV.U32 R16, RZ, RZ, R2 ;  /* 0x000000ffff107224 */ /* 0x000fc600078e0002 */
[----:B------:R-:W-:Y:S01]  /*0e90*/  LOP3.LUT P0, R0, R0, 0x3, RZ, 0xc0, !PT ;  /* 0x0000000300007812 */ /* 0x000fe2000780c0ff */
[----:B0-----:R-:W-:-:S12]  /*0ea0*/  IMAD R25, R23, UR4, RZ ;  /* 0x0000000417197c24 */ /* 0x001fd8000f8e02ff */
[----:B------:R-:W-:Y:S05]  /*0eb0*/  @!P0 BRA `(.L_x_24) ;  /* 0x00000000008c8947 */ /* 0x000fea0003800000 */
[----:B------:R-:W-:Y:S01]  /*0ec0*/  IADD3 R24, PT, PT, -R0, RZ, RZ ;  /* 0x000000ff00187210 */ /* 0x000fe20007ffe1ff */
[--C-:B------:R-:W-:Y:S02]  /*0ed0*/  IMAD.IADD R26, R25, 0x1, R2.reuse ;  /* 0x00000001191a7824 */ /* 0x100fe400078e0202 */
[----:B------:R-:W-:-:S07]  /*0ee0*/  IMAD.MOV.U32 R16, RZ, RZ, R2 ;  /* 0x000000ffff107224 */ /* 0x000fce00078e0002 */
.L_x_26:
[----:B------:R-:W0:Y:S01]  /*0ef0*/  LDC.64 R4, c[0x0][0x388] ;  /* 0x0000e200ff047b82 */ /* 0x000e220000000a00 */
[----:B------:R-:W-:Y:S01]  /*0f00*/  ISETP.GT.AND P0, PT, R16, R23, PT ;  /* 0x000000171000720c */ /* 0x000fe20003f04270 */
[----:B------:R-:W-:Y:S01]  /*0f10*/  HFMA2 R27, -RZ, RZ, 0, 0 ;  /* 0x00000000ff1b7431 */ /* 0x000fe200000001ff */
[----:B------:R-:W2:Y:S01]  /*0f20*/  LDG.E R12, desc[UR36][R30.64] ;  /* 0x000000241e0c7981 */ /* 0x000ea2000c1e1900 */
[----:B------:R-:W-:Y:S01]  /*0f30*/  MOV R8, 0x8 ;  /* 0x0000000800087802 */ /* 0x000fe20000000f00 */
[----:B------:R-:W1:Y:S01]  /*0f40*/  LDCU.64 UR4, c[0x4][URZ] ;  /* 0x01000000ff0477ac */ /* 0x000e620008000a00 */
[----:B0-----:R-:W-:-:S08]  /*0f50*/  IMAD.WIDE R4, R26, 0x4, R4 ;  /* 0x000000041a047825 */ /* 0x001fd000078e0204 */
[----:B------:R1:W3:Y:S01]  /*0f60*/  @!P0 LDG.E R27, desc[UR36][R4.64] ;  /* 0x00000024041b8981 */ /* 0x0002e2000c1e1900 */
[----:B------:R-:W0:Y:S03]  /*0f70*/  LDC.64 R8, c[0x4][R8] ;  /* 0x0100000008087b82 */ /* 0x000e260000000a00 */
[----:B------:R-:W-:Y:S04]  /*0f80*/  STL.64 [R1], R16 ;  /* 0x0000001001007387 */ /* 0x000fe80000100a00 */
[----:B------:R-:W-:Y:S01]  /*0f90*/  STL [R1+0x8], R23 ;  /* 0x0000081701007387 */ /* 0x000fe20000100800 */
        /* <DEDUP_REMOVED lines=15> */
.L_x_25:
[----:B------:R-:W2:Y:S01]  /*1090*/  LDG.E R3, desc[UR36][R30.64] ;  /* 0x000000241e037981 */ /* 0x000ea2000c1e1900 */
[----:B------:R-:W-:Y:S01]  /*10a0*/  ISETP.NE.AND P6, PT, R24, RZ, PT ;  /* 0x000000ff1800720c */ /* 0x000fe20003fc5270 */
[----:B------:R-:W-:Y:S01]  /*10b0*/  VIADD R16, R16, 0x1 ;  /* 0x0000000110107836 */ /* 0x000fe20000000000 */
[----:B------:R-:W-:Y:S01]  /*10c0*/  IADD3 R26, PT, PT, R26, 0x1, RZ ;  /* 0x000000011a1a7810 */ /* 0x000fe20007ffe0ff */
[----:B--2---:R-:W-:-:S10]  /*10d0*/  FFMA R22, R3, R27, R22 ;  /* 0x0000001b03167223 */ /* 0x004fd40000000016 */
[----:B------:R-:W-:Y:S05]  /*10e0*/  @P6 BRA `(.L_x_26) ;  /* 0xfffffffc00806947 */ /* 0x000fea000383ffff */
.L_x_24:
[----:B------:R-:W-:Y:S05]  /*10f0*/  BSYNC.RECONVERGENT B6 ;  /* 0x0000000000067941 */ /* 0x000fea0003800200 */
.L_x_23:
[----:B------:R-:W0:Y:S02]  /*1100*/  LDCU UR4, c[0x0][0x39c] ;  /* 0x00007380ff0477ac */ /* 0x000e240008000800 */
[----:B0-----:R-:W-:-:S05]  /*1110*/  VIADD R0, R2, -UR4 ;  /* 0x8000000402007c36 */ /* 0x001fca0008000000 */
[----:B------:R-:W-:-:S13]  /*1120*/  ISETP.GT.U32.AND P0, PT, R0, -0x4, PT ;  /* 0xfffffffc0000780c */ /* 0x000fda0003f04070 */
[----:B------:R-:W-:Y:S05]  /*1130*/  @P0 BRA `(.L_x_22) ;  /* 0x0000000400b40947 */ /* 0x000fea0003800000 */
[----:B------:R-:W-:-:S07]  /*1140*/  IADD3 R24, PT, PT, R25, R16, RZ ;  /* 0x0000001019187210 */ /* 0x000fce0007ffe0ff */
.L_x_31:
[----:B------:R-:W-:Y:S01]  /*1150*/  ISETP.GT.AND P0, PT, R16, R23, PT ;  /* 0x000000171000720c */ /* 0x000fe20003f04270 */
[----:B------:R-:W-:Y:S01]  /*1160*/  IMAD.MOV.U32 R27, RZ, RZ, RZ ;  /* 0x000000ffff1b7224 */ /* 0x000fe200078e00ff */
[----:B------:R-:W2:Y:S01]  /*1170*/  LDG.E R10, desc[UR36][R30.64] ;  /* 0x000000241e0a7981 */ /* 0x000ea2000c1e1900 */
[----:B------:R-:W0:Y:S01]  /*1180*/  F2F.F64.F32 R12, R22 ;  /* 0x00000016000c7310 */ /* 0x000e220000201800 */
[----:B------:R-:W-:Y:S01]  /*1190*/  MOV R2, 0x8 ;  /* 0x0000000800027802 */ /* 0x000fe20000000f00 */
[----:B------:R-:W1:Y:S08]  /*11a0*/  LDCU.64 UR4, c[0x4][URZ] ;  /* 0x01000000ff0477ac */ /* 0x000e700008000a00 */
[----:B------:R-:W3:Y:S02]  /*11b0*/  @!P0 LDC.64 R4, c[0x0][0x388] ;  /* 0x0000e200ff048b82 */ /* 0x000ee40000000a00 */
[----:B---3--:R-:W-:-:S05]  /*11c0*/  @!P0 IMAD.WIDE R4, R24, 0x4, R4 ;  /* 0x0000000418048825 */ /* 0x008fca00078e0204 */
[----:B------:R1:W3:Y:S01]  /*11d0*/  @!P0 LDG.E R27, desc[UR36][R4.64] ;  /* 0x00000024041b8981 */ /* 0x0002e2000c1e1900 */
[----:B------:R-:W4:Y:S03]  /*11e0*/  LDC.64 R2, c[0x4][R2] ;  /* 0x0100000002027b82 */ /* 0x000f260000000a00 */
[----:B------:R2:W-:Y:S04]  /*11f0*/  STL.64 [R1], R16 ;  /* 0x0000001001007387 */ /* 0x0005e80000100a00 */
[----:B0-----:R0:W-:Y:S04]  /*1200*/  STL.64 [R1+0x10], R12 ;  /* 0x0000100c01007387 */ /* 0x0011e80000100a00 */
[----:B------:R0:W-:Y:S01]  /*1210*/  STL [R1+0x8], R23 ;  /* 0x0000081701007387 */ /* 0x0001e20000100800 */
[----:B-1----:R-:W-:Y:S01]  /*1220*/  IMAD.U32 R4, RZ, RZ, UR4 ;  /* 0x00000004ff047e24 */ /* 0x002fe2000f8e00ff */
[----:B------:R-:W-:Y:S01]  /*1230*/  MOV R5, UR5 ;  /* 0x0000000500057c02 */ /* 0x000fe20008000f00 */
[----:B------:R-:W-:-:S02]  /*1240*/  IMAD.MOV.U32 R6, RZ, RZ, R19 ;  /* 0x000000ffff067224 */ /* 0x000fc400078e0013 */
[----:B------:R-:W-:Y:S01]  /*1250*/  IMAD.MOV.U32 R7, RZ, RZ, R18 ;  /* 0x000000ffff077224 */ /* 0x000fe200078e0012 */
[----:B--2---:R-:W1:Y:S02]  /*1260*/  F2F.F64.F32 R10, R10 ;  /* 0x0000000a000a7310 */ /* 0x004e640000201800 */
[----:B-1----:R0:W-:Y:S06]  /*1270*/  STL.64 [R1+0x20], R10 ;  /* 0x0000200a01007387 */ /* 0x0021ec0000100a00 */
[----:B---3--:R-:W1:Y:S02]  /*1280*/  F2F.F64.F32 R8, R27 ;  /* 0x0000001b00087310 */ /* 0x008e640000201800 */
[----:B-1--4-:R0:W-:Y:S02]  /*1290*/  STL.64 [R1+0x18], R8 ;  /* 0x0000180801007387 */ /* 0x0121e40000100a00 */
[----:B------:R-:W-:-:S07]  /*12a0*/  LEPC R20, `(.L_x_27) ;  /* 0x000000001014794e */ /* 0x000fce0000000000 */
[----:B0-----:R-:W-:Y:S05]  /*12b0*/  CALL.ABS.NOINC R2 ;  /* 0x0000000002007343 */ /* 0x001fea0003c00000 */
.L_x_27:
[----:B------:R-:W0:Y:S01]  /*12c0*/  LDCU.64 UR4, c[0x0][0x388] ;  /* 0x00007100ff0477ac */ /* 0x000e220008000a00 */
[----:B------:R-:W-:Y:S01]  /*12d0*/  SHF.R.S32.HI R0, RZ, 0x1f, R16 ;  /* 0x0000001fff007819 */ /* 0x000fe20000011410 */
[----:B------:R-:W2:Y:S01]  /*12e0*/  LDG.E R3, desc[UR36][R30.64] ;  /* 0x000000241e037981 */ /* 0x000ea2000c1e1900 */
[C---:B------:R-:W-:Y:S02]  /*12f0*/  IADD3 R2, P1, PT, R25.reuse, R16, RZ ;  /* 0x0000001019027210 */ /* 0x040fe40007f3e0ff */
[----:B------:R-:W-:Y:S02]  /*1300*/  ISETP.GE.AND P0, PT, R16, R23, PT ;  /* 0x000000171000720c */ /* 0x000fe40003f06270 */
[----:B------:R-:W-:Y:S02]  /*1310*/  LEA.HI.X.SX32 R5, R25, R0, 0x1, P1 ;  /* 0x0000000019057211 */ /* 0x000fe400008f0eff */
[----:B0-----:R-:W-:-:S04]  /*1320*/  LEA R28, P1, R2, UR4, 0x2 ;  /* 0x00000004021c7c11 */ /* 0x001fc8000f8210ff */
[----:B------:R-:W-:Y:S01]  /*1330*/  LEA.HI.X R29, R2, UR5, R5, 0x2, P1 ;  /* 0x00000005021d7c11 */ /* 0x000fe200088f1405 */
[----:B------:R-:W-:Y:S01]  /*1340*/  HFMA2 R2, -RZ, RZ, 0, 0 ;  /* 0x00000000ff027431 */ /* 0x000fe200000001ff */
[----:B------:R-:W-:Y:S01]  /*1350*/  MOV R8, 0x8 ;  /* 0x0000000800087802 */ /* 0x000fe20000000f00 */
[----:B------:R-:W-:Y:S02]  /*1360*/  VIADD R20, R16, 0x1 ;  /* 0x0000000110147836 */ /* 0x000fe40000000000 */
[----:B------:R-:W-:Y:S01]  /*1370*/  IMAD.MOV.U32 R21, RZ, RZ, R17 ;  /* 0x000000ffff157224 */ /* 0x000fe200078e0011 */
[----:B------:R0:W-:Y:S01]  /*1380*/  STL [R1+0x8], R23 ;  /* 0x0000081701007387 */ /* 0x0001e20000100800 */
[----:B------:R-:W1:Y:S03]  /*1390*/  LDCU.64 UR4, c[0x4][URZ] ;  /* 0x01000000ff0477ac */ /* 0x000e660008000a00 */
[----:B------:R-:W3:Y:S01]  /*13a0*/  @!P0 LDG.E R2, desc[UR36][R28.64+0x4] ;  /* 0x000004241c028981 */ /* 0x000ee2000c1e1900 */
[----:B------:R-:W4:Y:S03]  /*13b0*/  LDC.64 R8, c[0x4][R8] ;  /* 0x0100000008087b82 */ /* 0x000f260000000a00 */
[----:B------:R0:W-:Y:S01]  /*13c0*/  STL.64 [R1], R20 ;  /* 0x0000001401007387 */ /* 0x0001e20000100a00 */
[----:B------:R-:W-:Y:S01]  /*13d0*/  IMAD.MOV.U32 R6, RZ, RZ, R19 ;  /* 0x000000ffff067224 */ /* 0x000fe200078e0013 */
[----:B------:R-:W-:-:S02]  /*13e0*/  MOV R7, R18 ;  /* 0x0000001200077202 */ /* 0x000fc40000000f00 */
[----:B-1----:R-:W-:Y:S01]  /*13f0*/  MOV R4, UR4 ;  /* 0x0000000400047c02 */ /* 0x002fe20008000f00 */
[----:B------:R-:W-:Y:S02]  /*1400*/  IMAD.U32 R5, RZ, RZ, UR5 ;  /* 0x00000005ff057e24 */ /* 0x000fe4000f8e00ff */
[----:B--2---:R-:W-:Y:S01]  /*1410*/  FFMA R27, R3, R27, R22 ;  /* 0x0000001b031b7223 */ /* 0x004fe20000000016 */
[----:B------:R-:W1:Y:S08]  /*1420*/  F2F.F64.F32 R10, R3 ;  /* 0x00000003000a7310 */ /* 0x000e700000201800 */
[----:B------:R-:W2:Y:S01]  /*1430*/  F2F.F64.F32 R12, R27 ;  /* 0x0000001b000c7310 */ /* 0x000ea20000201800 */
[----:B-1----:R0:W-:Y:S07]  /*1440*/  STL.64 [R1+0x20], R10 ;  /* 0x0000200a01007387 */ /* 0x0021ee0000100a00 */
[----:B---3--:R-:W1:Y:S01]  /*1450*/  F2F.F64.F32 R14, R2 ;  /* 0x00000002000e7310 */ /* 0x008e620000201800 */
[----:B--2---:R0:W-:Y:S04]  /*1460*/  STL.64 [R1+0x10], R12 ;  /* 0x0000100c01007387 */ /* 0x0041e80000100a00 */
[----:B-1--4-:R0:W-:Y:S02]  /*1470*/  STL.64 [R1+0x18], R14 ;  /* 0x0000180e01007387 */ /* 0x0121e40000100a00 */
[----:B0-----:R-:W-:-:S07]  /*1480*/  LEPC R20, `(.L_x_28) ;  /* 0x000000001014794e */ /* 0x001fce0000000000 */
[----:B------:R-:W-:Y:S05]  /*1490*/  CALL.ABS.NOINC R8 ;  /* 0x0000000008007343 */ /* 0x000fea0003c00000 */
.L_x_28:
[----:B------:R-:W-:Y:S01]  /*14a0*/  VIADD R10, R16, 0x2 ;  /* 0x00000002100a7836 */ /* 0x000fe20000000000 */
[----:B------:R-:W2:Y:S01]  /*14b0*/  LDG.E R0, desc[UR36][R30.64] ;  /* 0x000000241e007981 */ /* 0x000ea2000c1e1900 */
[----:B------:R-:W-:Y:S01]  /*14c0*/  IMAD.MOV.U32 R22, RZ, RZ, RZ ;  /* 0x000000ffff167224 */ /* 0x000fe200078e00ff */
[----:B------:R-:W-:Y:S01]  /*14d0*/  MOV R11, R17 ;  /* 0x00000011000b7202 */ /* 0x000fe20000000f00 */
[----:B------:R-:W0:Y:S01]  /*14e0*/  LDCU.64 UR4, c[0x4][URZ] ;  /* 0x01000000ff0477ac */ /* 0x000e220008000a00 */
[----:B------:R-:W-:-:S13]  /*14f0*/  ISETP.GT.AND P0, PT, R10, R23, PT ;  /* 0x000000170a00720c */ /* 0x000fda0003f04270 */
[----:B------:R-:W3:Y:S04]  /*1500*/  @!P0 LDG.E R22, desc[UR36][R28.64+0x8] ;  /* 0x000008241c168981 */ /* 0x000ee8000c1e1900 */
[----:B------:R1:W-:Y:S04]  /*1510*/  STL.64 [R1], R10 ;  /* 0x0000000a01007387 */ /* 0x0003e80000100a00 */
[----:B------:R1:W-:Y:S01]  /*1520*/  STL [R1+0x8], R23 ;  /* 0x0000081701007387 */ /* 0x0003e20000100800 */
        /* <DEDUP_REMOVED lines=8> */
[----:B------:R-:W-:Y:S01]  /*15b0*/  MOV R2, 0x8 ;  /* 0x0000000800027802 */ /* 0x000fe20000000f00 */
[----:B0-----:R1:W-:Y:S04]  /*15c0*/  STL.64 [R1+0x20], R8 ;  /* 0x0000200801007387 */ /* 0x0013e80000100a00 */
[----:B--2---:R1:W-:Y:S01]  /*15d0*/  STL.64 [R1+0x10], R14 ;  /* 0x0000100e01007387 */ /* 0x0043e20000100a00 */
[----:B------:R-:W0:Y:S03]  /*15e0*/  LDC.64 R2, c[0x4][R2] ;  /* 0x0100000002027b82 */ /* 0x000e260000000a00 */
[----:B---3--:R1:W-:Y:S02]  /*15f0*/  STL.64 [R1+0x18], R12 ;  /* 0x0000180c01007387 */ /* 0x0083e40000100a00 */
[----:B------:R-:W-:-:S07]  /*1600*/  LEPC R20, `(.L_x_29) ;  /* 0x000000001014794e */ /* 0x000fce0000000000 */
[----:B01----:R-:W-:Y:S05]  /*1610*/  CALL.ABS.NOINC R2 ;  /* 0x0000000002007343 */ /* 0x003fea0003c00000 */
.L_x_29:
        /* <DEDUP_REMOVED lines=24> */
.L_x_30:
[----:B------:R-:W2:Y:S01]  /*17a0*/  LDG.E R22, desc[UR36][R30.64] ;  /* 0x000000241e167981 */ /* 0x000ea2000c1e1900 */
[----:B------:R-:W0:Y:S01]  /*17b0*/  LDCU UR4, c[0x0][0x39c] ;  /* 0x00007380ff0477ac */ /* 0x000e220008000800 */
[----:B------:R-:W-:Y:S01]  /*17c0*/  IADD3 R16, PT, PT, R16, 0x4, RZ ;  /* 0x0000000410107810 */ /* 0x000fe20007ffe0ff */
[----:B------:R-:W-:-:S03]  /*17d0*/  VIADD R24, R24, 0x4 ;  /* 0x0000000418187836 */ /* 0x000fc60000000000 */
[----:B0-----:R-:W-:Y:S01]  /*17e0*/  ISETP.NE.AND P0, PT, R16, UR4, PT ;  /* 0x0000000410007c0c */ /* 0x001fe2000bf05270 */
[----:B--2---:R-:W-:-:S12]  /*17f0*/  FFMA R22, R22, R2, R27 ;  /* 0x0000000216167223 */ /* 0x004fd8000000001b */
[----:B------:R-:W-:Y:S05]  /*1800*/  @P0 BRA `(.L_x_31) ;  /* 0xfffffff800500947 */ /* 0x000fea000383ffff */
.L_x_22:
[----:B------:R-:W-:Y:S05]  /*1810*/  BSYNC.RECONVERGENT B7 ;  /* 0x0000000000077941 */ /* 0x000fea0003800200 */
.L_x_21:
[----:B------:R-:W-:Y:S01]  /*1820*/  STG.E desc[UR36][R30.64], R22 ;  /* 0x000000161e007986 */ /* 0x000fe2000c101924 */
[----:B------:R-:W-:Y:S05]  /*1830*/  EXIT ;  /* 0x000000000000794d */ /* 0x000fea0003800000 */
.L_x_32:
        /* <DEDUP_REMOVED lines=12> */
.L_x_80:


//--------------------- .text._Z19ForwardSubstitutionPfS_iiiii --------------------------
	.section	.text._Z19ForwardSubstitutionPfS_iiiii,"ax",@progbits
	.align	128
        .global         _Z19ForwardSubstitutionPfS_iiiii
        .type           _Z19ForwardSubstitutionPfS_iiiii,@function
        .size           _Z19ForwardSubstitutionPfS_iiiii,(.L_x_81 - _Z19ForwardSubstitutionPfS_iiiii)
        .other          _Z19ForwardSubstitutionPfS_iiiii,@"STO_CUDA_ENTRY STV_DEFAULT"
_Z19ForwardSubstitutionPfS_iiiii:
.text._Z19ForwardSubstitutionPfS_iiiii:
[----:B------:R-:W-:Y:S01]  /*0000*/  LDC R1, c[0x0][0x37c] ;  /* 0x0000df00ff017b82 */ /* 0x000fe20000000800 */
[----:B------:R-:W0:Y:S01]  /*0010*/  S2R R9, SR_TID.Y ;  /* 0x0000000000097919 */ /* 0x000e220000002200 */
[----:B------:R-:W1:Y:S01]  /*0020*/  LDCU UR4, c[0x0][0x360] ;  /* 0x00006c00ff0477ac */ /* 0x000e620008000800 */
[----:B------:R-:W0:Y:S01]  /*0030*/  S2R R0, SR_CTAID.Y ;  /* 0x0000000000007919 */ /* 0x000e220000002600 */
[----:B------:R-:W0:Y:S01]  /*0040*/  LDCU UR5, c[0x0][0x364] ;  /* 0x00006c80ff0577ac */ /* 0x000e220008000800 */
[----:B------:R-:W1:Y:S01]  /*0050*/  S2R R6, SR_TID.X ;  /* 0x0000000000067919 */ /* 0x000e620000002100 */
[----:B------:R-:W2:Y:S01]  /*0060*/  LDCU UR6, c[0x0][0x390] ;  /* 0x00007200ff0677ac */ /* 0x000ea20008000800 */
[----:B------:R-:W1:Y:S01]  /*0070*/  S2R R3, SR_CTAID.X ;  /* 0x0000000000037919 */ /* 0x000e620000002500 */
[----:B------:R-:W3:Y:S01]  /*0080*/  LDCU UR7, c[0x0][0x3a0] ;  /* 0x00007400ff0777ac */ /* 0x000ee20008000800 */
[----:B0-----:R-:W-:-:S05]  /*0090*/  IMAD R9, R0, UR5, R9 ;  /* 0x0000000500097c24 */ /* 0x001fca000f8e0209 */
[----:B--2---:R-:W-:Y:S01]  /*00a0*/  ISETP.GE.AND P0, PT, R9, UR6, PT ;  /* 0x0000000609007c0c */ /* 0x004fe2000bf06270 */
[----:B-1----:R-:W-:-:S05]  /*00b0*/  IMAD R6, R3, UR4, R6 ;  /* 0x0000000403067c24 */ /* 0x002fca000f8e0206 */
[----:B---3--:R-:W-:-:S13]  /*00c0*/  ISETP.GE.OR P0, PT, R6, UR7, P0 ;  /* 0x0000000706007c0c */ /* 0x008fda0008706670 */
[----:B------:R-:W-:Y:S05]  /*00d0*/  @P0 EXIT ;  /* 0x000000000000094d */ /* 0x000fea0003800000 */
[----:B------:R-:W-:-:S13]  /*00e0*/  ISETP.GE.AND P0, PT, R6, 0x1, PT ;  /* 0x000000010600780c */ /* 0x000fda0003f06270 */
[----:B------:R-:W-:Y:S05]  /*00f0*/  @!P0 EXIT ;  /* 0x000000000000894d */ /* 0x000fea0003800000 */
[----:B------:R-:W0:Y:S01]  /*0100*/  LDC R0, c[0x0][0x394] ;  /* 0x0000e500ff007b82 */ /* 0x000e220000000800 */
[----:B------:R-:W1:Y:S01]  /*0110*/  LDCU.64 UR4, c[0x0][0x358] ;  /* 0x00006b00ff0477ac */ /* 0x000e620008000a00 */
[----:B------:R-:W2:Y:S06]  /*0120*/  LDCU UR6, c[0x0][0x398] ;  /* 0x00007300ff0677ac */ /* 0x000eac0008000800 */
[----:B------:R-:W3:Y:S01]  /*0130*/  LDC.64 R2, c[0x0][0x388] ;  /* 0x0000e200ff027b82 */ /* 0x000ee20000000a00 */
[----:B0-----:R-:W-:-:S04]  /*0140*/  IMAD R5, R6, R0, R9 ;  /* 0x0000000006057224 */ /* 0x001fc800078e0209 */
[----:B---3--:R-:W-:-:S05]  /*0150*/  IMAD.WIDE R4, R5, 0x4, R2 ;  /* 0x0000000405047825 */ /* 0x008fca00078e0202 */
[----:B-1----:R0:W5:Y:S01]  /*0160*/  LDG.E R15, desc[UR4][R4.64] ;  /* 0x00000004040f7981 */ /* 0x002162000c1e1900 */
[C---:B------:R-:W-:Y:S01]  /*0170*/  ISETP.GE.U32.AND P1, PT, R6.reuse, 0x4, PT ;  /* 0x000000040600780c */ /* 0x040fe20003f26070 */
[C---:B--2---:R-:W-:Y:S01]  /*0180*/  IMAD R13, R6.reuse, UR6, RZ ;  /* 0x00000006060d7c24 */ /* 0x044fe2000f8e02ff */
[----:B------:R-:W-:Y:S01]  /*0190*/  LOP3.LUT R8, R6, 0x3, RZ, 0xc0, !PT ;  /* 0x0000000306087812 */ /* 0x000fe200078ec0ff */
[----:B------:R-:W-:-:S03]  /*01a0*/  HFMA2 R12, -RZ, RZ, 0, 0 ;  /* 0x00000000ff0c7431 */ /* 0x000fc600000001ff */
[----:B------:R-:W-:-:S07]  /*01b0*/  ISETP.NE.AND P0, PT, R8, RZ, PT ;  /* 0x000000ff0800720c */ /* 0x000fce0003f05270 */
[----:B0-----:R-:W-:Y:S06]  /*01c0*/  @!P1 BRA `(.L_x_33) ;  /* 0x0000000000909947 */ /* 0x001fec0003800000 */
[----:B------:R-:W-:Y:S02]  /*01d0*/  LOP3.LUT R12, R6, 0x7ffffffc, RZ, 0xc0, !PT ;  /* 0x7ffffffc060c7812 */ /* 0x000fe400078ec0ff */
[----:B------:R-:W-:Y:S02]  /*01e0*/  MOV R18, R13 ;  /* 0x0000000d00127202 */ /* 0x000fe40000000f00 */
[----:B------:R-:W-:Y:S02]  /*01f0*/  MOV R19, R9 ;  /* 0x0000000900137202 */ /* 0x000fe40000000f00 */
[----:B------:R-:W-:-:S07]  /*0200*/  IADD3 R14, PT, PT, -R12, RZ, RZ ;  /* 0x000000ff0c0e7210 */ /* 0x000fce0007ffe1ff */
.L_x_34:
[----:B------:R-:W0:Y:S01]  /*0210*/  LDC.64 R6, c[0x0][0x380] ;  /* 0x0000e000ff067b82 */ /* 0x000e220000000a00 */
[----:B------:R-:W-:-:S05]  /*0220*/  IMAD.WIDE R10, R19, 0x4, R2 ;  /* 0x00000004130a7825 */ /* 0x000fca00078e0202 */
[----:B------:R-:W2:Y:S01]  /*0230*/  LDG.E R21, desc[UR4][R10.64] ;  /* 0x000000040a157981 */ /* 0x000ea2000c1e1900 */
[----:B0-----:R-:W-:-:S05]  /*0240*/  IMAD.WIDE R6, R18, 0x4, R6 ;  /* 0x0000000412067825 */ /* 0x001fca00078e0206 */
[----:B------:R-:W2:Y:S01]  /*0250*/  LDG.E R20, desc[UR4][R6.64] ;  /* 0x0000000406147981 */ /* 0x000ea2000c1e1900 */
[----:B------:R-:W-:Y:S05]  /*0260*/  WARPSYNC.ALL ;  /* 0x0000000000007948 */ /* 0x000fea0003800000 */
[----:B------:R-:W-:-:S04]  /*0270*/  IMAD.WIDE R16, R0, 0x4, R10 ;  /* 0x0000000400107825 */ /* 0x000fc800078e020a */
[----:B-12--5:R-:W-:-:S05]  /*0280*/  FFMA R15, -R20, R21, R15 ;  /* 0x00000015140f7223 */ /* 0x026fca000000010f */
[----:B------:R0:W-:Y:S01]  /*0290*/  STG.E desc[UR4][R4.64], R15 ;  /* 0x0000000f04007986 */ /* 0x0001e2000c101904 */
[----:B------:R-:W-:Y:S06]  /*02a0*/  BAR.SYNC.DEFER_BLOCKING 0x0 ;  /* 0x0000000000007b1d */ /* 0x000fec0000010000 */
[----:B------:R-:W2:Y:S04]  /*02b0*/  LDG.E R20, desc[UR4][R6.64+0x4] ;  /* 0x0000040406147981 */ /* 0x000ea8000c1e1900 */
[----:B------:R-:W2:Y:S02]  /*02c0*/  LDG.E R21, desc[UR4][R16.64] ;  /* 0x0000000410157981 */ /* 0x000ea4000c1e1900 */
[----:B--2---:R-:W-:-:S05]  /*02d0*/  FFMA R23, -R20, R21, R15 ;  /* 0x0000001514177223 */ /* 0x004fca000000010f */
[----:B------:R1:W-:Y:S01]  /*02e0*/  STG.E desc[UR4][R4.64], R23 ;  /* 0x0000001704007986 */ /* 0x0003e2000c101904 */
[----:B------:R-:W-:Y:S01]  /*02f0*/  BAR.SYNC.DEFER_BLOCKING 0x0 ;  /* 0x0000000000007b1d */ /* 0x000fe20000010000 */
[----:B------:R-:W-:-:S05]  /*0300*/  IMAD.WIDE R20, R0, 0x4, R16 ;  /* 0x0000000400147825 */ /* 0x000fca00078e0210 */
[----:B------:R-:W2:Y:S04]  /*0310*/  LDG.E R10, desc[UR4][R6.64+0x8] ;  /* 0x00000804060a7981 */ /* 0x000ea8000c1e1900 */
[----:B------:R-:W2:Y:S02]  /*0320*/  LDG.E R11, desc[UR4][R20.64] ;  /* 0x00000004140b7981 */ /* 0x000ea4000c1e1900 */
[----:B--2---:R-:W-:-:S05]  /*0330*/  FFMA R25, -R10, R11, R23 ;  /* 0x0000000b0a197223 */ /* 0x004fca0000000117 */
[----:B------:R1:W-:Y:S01]  /*0340*/  STG.E desc[UR4][R4.64], R25 ;  /* 0x0000001904007986 */ /* 0x0003e2000c101904 */
[----:B------:R-:W-:Y:S01]  /*0350*/  BAR.SYNC.DEFER_BLOCKING 0x0 ;  /* 0x0000000000007b1d */ /* 0x000fe20000010000 */
[----:B------:R-:W-:-:S05]  /*0360*/  IMAD.WIDE R10, R0, 0x4, R20 ;  /* 0x00000004000a7825 */ /* 0x000fca00078e0214 */
[----:B------:R-:W0:Y:S04]  /*0370*/  LDG.E R16, desc[UR4][R6.64+0xc] ;  /* 0x00000c0406107981 */ /* 0x000e28000c1e1900 */
[----:B------:R-:W0:Y:S01]  /*0380*/  LDG.E R10, desc[UR4][R10.64] ;  /* 0x000000040a0a7981 */ /* 0x000e22000c1e1900 */
[----:B------:R-:W-:-:S04]  /*0390*/  IADD3 R14, PT, PT, R14, 0x4, RZ ;  /* 0x000000040e0e7810 */ /* 0x000fc80007ffe0ff */
[----:B------:R-:W-:Y:S02]  /*03a0*/  ISETP.NE.AND P1, PT, R14, RZ, PT ;  /* 0x000000ff0e00720c */ /* 0x000fe40003f25270 */
[----:B------:R-:W-:Y:S02]  /*03b0*/  LEA R19, R0, R19, 0x2 ;  /* 0x0000001300137211 */ /* 0x000fe400078e10ff */
[----:B------:R-:W-:Y:S01]  /*03c0*/  IADD3 R18, PT, PT, R18, 0x4, RZ ;  /* 0x0000000412127810 */ /* 0x000fe20007ffe0ff */
[----:B0-----:R-:W-:-:S05]  /*03d0*/  FFMA R15, -R16, R10, R25 ;  /* 0x0000000a100f7223 */ /* 0x001fca0000000119 */
[----:B------:R1:W-:Y:S01]  /*03e0*/  STG.E desc[UR4][R4.64], R15 ;  /* 0x0000000f04007986 */ /* 0x0003e2000c101904 */
[----:B------:R-:W-:Y:S06]  /*03f0*/  BAR.SYNC.DEFER_BLOCKING 0x0 ;  /* 0x0000000000007b1d */ /* 0x000fec0000010000 */
[----:B------:R-:W-:Y:S05]  /*0400*/  @P1 BRA `(.L_x_34) ;  /* 0xfffffffc00801947 */ /* 0x000fea000383ffff */
.L_x_33:
[----:B------:R-:W-:Y:S05]  /*0410*/  @!P0 EXIT ;  /* 0x000000000000894d */ /* 0x000fea0003800000 */
[----:B------:R-:W0:Y:S01]  /*0420*/  LDC.64 R6, c[0x0][0x380] ;  /* 0x0000e000ff067b82 */ /* 0x000e220000000a00 */
[----:B------:R-:W-:Y:S01]  /*0430*/  IMAD R17, R12, R0, R9 ;  /* 0x000000000c117224 */ /* 0x000fe200078e0209 */
[----:B------:R-:W-:Y:S02]  /*0440*/  IADD3 R13, PT, PT, R13, R12, RZ ;  /* 0x0000000c0d0d7210 */ /* 0x000fe40007ffe0ff */
[----:B------:R-:W-:-:S07]  /*0450*/  IADD3 R12, PT, PT, -R8, RZ, RZ ;  /* 0x000000ff080c7210 */ /* 0x000fce0007ffe1ff */
.L_x_35:
[----:B0-----:R-:W-:-:S04]  /*0460*/  IMAD.WIDE R8, R13, 0x4, R6 ;  /* 0x000000040d087825 */ /* 0x001fc800078e0206 */
[----:B------:R-:W-:Y:S02]  /*0470*/  IMAD.WIDE R10, R17, 0x4, R2 ;  /* 0x00000004110a7825 */ /* 0x000fe400078e0202 */
[----:B------:R-:W1:Y:S04]  /*0480*/  LDG.E R8, desc[UR4][R8.64] ;  /* 0x0000000408087981 */ /* 0x000e68000c1e1900 */
[----:B------:R-:W1:Y:S01]  /*0490*/  LDG.E R10, desc[UR4][R10.64] ;  /* 0x000000040a0a7981 */ /* 0x000e62000c1e1900 */
[----:B------:R-:W-:Y:S01]  /*04a0*/  IADD3 R12, PT, PT, R12, 0x1, RZ ;  /* 0x000000010c0c7810 */ /* 0x000fe20007ffe0ff */
[----:B------:R-:W-:Y:S05]  /*04b0*/  WARPSYNC.ALL ;  /* 0x0000000000007948 */ /* 0x000fea0003800000 */
[----:B------:R-:W-:-:S02]  /*04c0*/  ISETP.NE.AND P0, PT, R12, RZ, PT ;  /* 0x000000ff0c00720c */ /* 0x000fc40003f05270 */
[----:B------:R-:W-:Y:S02]  /*04d0*/  IADD3 R17, PT, PT, R17, R0, RZ ;  /* 0x0000000011117210 */ /* 0x000fe40007ffe0ff */
[----:B------:R-:W-:Y:S01]  /*04e0*/  IADD3 R13, PT, PT, R13, 0x1, RZ ;  /* 0x000000010d0d7810 */ /* 0x000fe20007ffe0ff */
[----:B-12--5:R-:W-:-:S05]  /*04f0*/  FFMA R15, -R8, R10, R15 ;  /* 0x0000000a080f7223 */ /* 0x026fca000000010f */
[----:B------:R2:W-:Y:S01]  /*0500*/  STG.E desc[UR4][R4.64], R15 ;  /* 0x0000000f04007986 */ /* 0x0005e2000c101904 */
[----:B------:R-:W-:Y:S06]  /*0510*/  BAR.SYNC.DEFER_BLOCKING 0x0 ;  /* 0x0000000000007b1d */ /* 0x000fec0000010000 */
[----:B------:R-:W-:Y:S05]  /*0520*/  @P0 BRA `(.L_x_35) ;  /* 0xfffffffc00cc0947 */ /* 0x000fea000383ffff */
[----:B------:R-:W-:Y:S05]  /*0530*/  EXIT ;  /* 0x000000000000794d */ /* 0x000fea0003800000 */
.L_x_36:
        /* <DEDUP_REMOVED lines=12> */
.L_x_81:


//--------------------- .text._Z11LU_DiagonalPfii --------------------------
	.section	.text._Z11LU_DiagonalPfii,"ax",@progbits
	.align	128
        .global         _Z11LU_DiagonalPfii
        .type           _Z11LU_DiagonalPfii,@function
        .size           _Z11LU_DiagonalPfii,(.L_x_78 - _Z11LU_DiagonalPfii)
        .other          _Z11LU_DiagonalPfii,@"STO_CUDA_ENTRY STV_DEFAULT"
_Z11LU_DiagonalPfii:
.text._Z11LU_DiagonalPfii:
[----:B------:R-:W-:Y:S01]  /*0000*/  LDC R1, c[0x0][0x37c] ;  /* 0x0000df00ff017b82 */ /* 0x000fe20000000800 */
[----:B------:R-:W0:Y:S02]  /*0010*/  LDCU UR5, c[0x0][0x388] ;  /* 0x00007100ff0577ac */ /* 0x000e240008000800 */
[----:B0-----:R-:W-:-:S06]  /*0020*/  UISETP.GE.AND UP0, UPT, UR5, 0x1, UPT ;  /* 0x000000010500788c */ /* 0x001fcc000bf06270 */
[----:B------:R-:W-:-:S13]  /*0030*/  PLOP3.LUT P0, PT, PT, PT, UP0, 0x80, 0x8 ;  /* 0x000000000008781c */ /* 0x000fda0003f0f008 */
[----:B------:R-:W-:Y:S05]  /*0040*/  @!P0 EXIT ;  /* 0x000000000000894d */ /* 0x000fea0003800000 */
[----:B------:R-:W0:Y:S01]  /*0050*/  S2R R15, SR_TID.Y ;  /* 0x00000000000f7919 */ /* 0x000e220000002200 */
[----:B------:R-:W0:Y:S01]  /*0060*/  LDCU UR7, c[0x0][0x38c] ;  /* 0x00007180ff0777ac */ /* 0x000e220008000800 */
[----:B------:R-:W1:Y:S01]  /*0070*/  LDC.64 R4, c[0x0][0x380] ;  /* 0x0000e000ff047b82 */ /* 0x000e620000000a00 */
[----:B------:R-:W2:Y:S01]  /*0080*/  S2R R2, SR_TID.X ;  /* 0x0000000000027919 */ /* 0x000ea20000002100 */
[----:B------:R-:W-:Y:S01]  /*0090*/  UISETP.GE.U32.AND UP0, UPT, UR5, 0x4, UPT ;  /* 0x000000040500788c */ /* 0x000fe2000bf06070 */
[----:B------:R-:W3:Y:S01]  /*00a0*/  LDCU.64 UR14, c[0x0][0x358] ;  /* 0x00006b00ff0e77ac */ /* 0x000ee20008000a00 */
[----:B------:R-:W-:Y:S01]  /*00b0*/  ULOP3.LUT UR13, UR5, 0x3, URZ, 0xc0, !UPT ;  /* 0x00000003050d7892 */ /* 0x000fe2000f8ec0ff */
[----:B------:R-:W-:Y:S01]  /*00c0*/  UMOV UR4, URZ ;  /* 0x000000ff00047c82 */ /* 0x000fe20008000000 */
[----:B0-----:R-:W-:-:S04]  /*00d0*/  IMAD R31, R15, UR7, RZ ;  /* 0x000000070f1f7c24 */ /* 0x001fc8000f8e02ff */
[----:B--2---:R-:W-:Y:S02]  /*00e0*/  IMAD.IADD R3, R31, 0x1, R2 ;  /* 0x000000011f037824 */ /* 0x004fe400078e0202 */
[----:B------:R-:W-:Y:S02]  /*00f0*/  IMAD R14, R2, UR7, RZ ;  /* 0x00000007020e7c24 */ /* 0x000fe4000f8e02ff */
[----:B-1----:R-:W-:Y:S01]  /*0100*/  IMAD.WIDE R4, R3, 0x4, R4 ;  /* 0x0000000403047825 */ /* 0x002fe200078e0204 */
[----:B---3--:R-:W-:Y:S06]  /*0110*/  BRA.U !UP0, `(.L_x_37) ;  /* 0x0000000d08587547 */ /* 0x008fec000b800000 */
[----:B------:R-:W0:Y:S01]  /*0120*/  LDCU.64 UR10, c[0x0][0x380] ;  /* 0x00007000ff0a77ac */ /* 0x000e220008000a00 */
[----:B------:R-:W1:Y:S01]  /*0130*/  LDC.64 R6, c[0x0][0x380] ;  /* 0x0000e000ff067b82 */ /* 0x000e620000000a00 */
[C---:B------:R-:W-:Y:S01]  /*0140*/  IADD3 R29, PT, PT, R2.reuse, UR7, RZ ;  /* 0x00000007021d7c10 */ /* 0x040fe2000fffe0ff */
[----:B------:R-:W-:Y:S01]  /*0150*/  IMAD.MOV.U32 R27, RZ, RZ, RZ ;  /* 0x000000ffff1b7224 */ /* 0x000fe200078e00ff */
[----:B------:R-:W-:Y:S01]  /*0160*/  UIMAD UR17, UR7, 0x3, URZ ;  /* 0x00000003071178a4 */ /* 0x000fe2000f8e02ff */
[----:B------:R-:W-:Y:S01]  /*0170*/  IMAD.MOV.U32 R25, RZ, RZ, R14 ;  /* 0x000000ffff197224 */ /* 0x000fe200078e000e */
[----:B------:R-:W-:Y:S01]  /*0180*/  USHF.L.U32 UR18, UR7, 0x1, URZ ;  /* 0x0000000107127899 */ /* 0x000fe200080006ff */
[----:B------:R-:W-:Y:S01]  /*0190*/  MOV R23, R2 ;  /* 0x0000000200177202 */ /* 0x000fe20000000f00 */
[----:B------:R-:W-:Y:S01]  /*01a0*/  IMAD.MOV.U32 R21, RZ, RZ, R31 ;  /* 0x000000ffff157224 */ /* 0x000fe200078e001f */
[----:B------:R-:W-:Y:S01]  /*01b0*/  ULOP3.LUT UR4, UR5, 0x7ffffffc, URZ, 0xc0, !UPT ;  /* 0x7ffffffc05047892 */ /* 0x000fe2000f8ec0ff */
[C---:B------:R-:W-:Y:S01]  /*01c0*/  VIADD R18, R2.reuse, UR17 ;  /* 0x0000001102127c36 */ /* 0x040fe20008000000 */
[----:B------:R-:W2:Y:S01]  /*01d0*/  LDCU UR19, c[0x0][0x38c] ;  /* 0x00007180ff1377ac */ /* 0x000ea20008000800 */
[----:B------:R-:W-:Y:S01]  /*01e0*/  IADD3 R19, PT, PT, R2, UR18, RZ ;  /* 0x0000001202137c10 */ /* 0x000fe2000fffe0ff */
[----:B------:R-:W3:Y:S01]  /*01f0*/  LDCU UR22, c[0x0][0x388] ;  /* 0x00007100ff1677ac */ /* 0x000ee20008000800 */
[----:B0-----:R-:W-:Y:S01]  /*0200*/  UIADD3 UR9, UP0, UPT, UR10, 0x8, URZ ;  /* 0x000000080a097890 */ /* 0x001fe2000ff1e0ff */
[----:B------:R-:W0:Y:S03]  /*0210*/  LDCU UR12, c[0x0][0x38c] ;  /* 0x00007180ff0c77ac */ /* 0x000e260008000800 */
[----:B------:R-:W-:-:S02]  /*0220*/  UIADD3.X UR10, UPT, UPT, URZ, UR11, URZ, UP0, !UPT ;  /* 0x0000000bff0a7290 */ /* 0x000fc400087fe4ff */
[----:B------:R-:W-:Y:S01]  /*0230*/  IMAD.U32 R10, RZ, RZ, UR9 ;  /* 0x00000009ff0a7e24 */ /* 0x000fe2000f8e00ff */
[----:B------:R-:W4:Y:S03]  /*0240*/  LDCU.64 UR24, c[0x0][0x380] ;  /* 0x00007000ff1877ac */ /* 0x000f260008000a00 */
[----:B------:R-:W-:Y:S01]  /*0250*/  IMAD.U32 R11, RZ, RZ, UR10 ;  /* 0x0000000aff0b7e24 */ /* 0x000fe2000f8e00ff */
[----:B------:R-:W-:Y:S01]  /*0260*/  ULEA UR16, UR7, 0x4, 0x2 ;  /* 0x0000000407107891 */ /* 0x000fe2000f8e10ff */
[----:B------:R-:W-:Y:S01]  /*0270*/  UMOV UR5, URZ ;  /* 0x000000ff00057c82 */ /* 0x000fe20008000000 */
[----:B------:R-:W-:Y:S01]  /*0280*/  IMAD.WIDE R8, R31, 0x4, R10 ;  /* 0x000000041f087825 */ /* 0x000fe200078e020a */
[----:B------:R-:W-:-:S03]  /*0290*/  UMOV UR6, URZ ;  /* 0x000000ff00067c82 */ /* 0x000fc60008000000 */
[----:B--23--:R-:W-:-:S07]  /*02a0*/  IMAD.WIDE R10, R14, 0x4, R10 ;  /* 0x000000040e0a7825 */ /* 0x00cfce00078e020a */
.L_x_60:
[----:B------:R-:W-:Y:S01]  /*02b0*/  BAR.SYNC.DEFER_BLOCKING 0x0 ;  /* 0x0000000000007b1d */ /* 0x000fe20000010000 */
[----:B------:R-:W-:-:S04]  /*02c0*/  ISETP.GE.U32.AND P0, PT, R2, UR22, PT ;  /* 0x0000001602007c0c */ /* 0x000fc8000bf06070 */
[----:B------:R-:W-:Y:S01]  /*02d0*/  ISETP.LE.U32.OR P1, PT, R2, UR5, P0 ;  /* 0x0000000502007c0c */ /* 0x000fe20008723470 */
[----:B------:R-:W-:-:S12]  /*02e0*/  BSSY.RECONVERGENT B0, `(.L_x_38) ;  /* 0x0000014000007945 */ /* 0x000fd80003800200 */
[----:B------:R-:W-:Y:S05]  /*02f0*/  @P1 BRA `(.L_x_39) ;  /* 0x0000000000481947 */ /* 0x000fea0003800000 */
[----:B-1----:R-:W-:-:S06]  /*0300*/  IMAD.WIDE R16, R27, 0x4, R6 ;  /* 0x000000041b107825 */ /* 0x002fcc00078e0206 */
[----:B------:R-:W2:Y:S01]  /*0310*/  LDG.E R17, desc[UR14][R16.64] ;  /* 0x0000000e10117981 */ /* 0x000ea2000c1e1900 */
[----:B------:R-:W-:-:S05]  /*0320*/  IMAD.WIDE R12, R25, 0x4, R6 ;  /* 0x00000004190c7825 */ /* 0x000fca00078e0206 */
[----:B------:R-:W3:Y:S01]  /*0330*/  LDG.E R0, desc[UR14][R12.64] ;  /* 0x0000000e0c007981 */ /* 0x000ee2000c1e1900 */
[----:B------:R-:W-:Y:S01]  /*0340*/  BSSY.RECONVERGENT B1, `(.L_x_40) ;  /* 0x000000c000017945 */ /* 0x000fe20003800200 */
[----:B--2---:R-:W1:Y:S08]  /*0350*/  MUFU.RCP R3, R17 ;  /* 0x0000001100037308 */ /* 0x004e700000001000 */
[----:B---3--:R-:W2:Y:S01]  /*0360*/  FCHK P1, R0, R17 ;  /* 0x0000001100007302 */ /* 0x008ea20000020000 */
[----:B-1----:R-:W-:-:S04]  /*0370*/  FFMA R20, -R17, R3, 1 ;  /* 0x3f80000011147423 */ /* 0x002fc80000000103 */
[----:B------:R-:W-:-:S04]  /*0380*/  FFMA R3, R3, R20, R3 ;  /* 0x0000001403037223 */ /* 0x000fc80000000003 */
[----:B------:R-:W-:-:S04]  /*0390*/  FFMA R20, R0, R3, RZ ;  /* 0x0000000300147223 */ /* 0x000fc800000000ff */
[----:B------:R-:W-:-:S04]  /*03a0*/  FFMA R22, -R17, R20, R0 ;  /* 0x0000001411167223 */ /* 0x000fc80000000100 */
[----:B------:R-:W-:Y:S01]  /*03b0*/  FFMA R3, R3, R22, R20 ;  /* 0x0000001603037223 */ /* 0x000fe20000000014 */
[----:B--2---:R-:W-:Y:S06]  /*03c0*/  @!P1 BRA `(.L_x_41) ;  /* 0x00000000000c9947 */ /* 0x004fec0003800000 */
[----:B------:R-:W-:Y:S01]  /*03d0*/  IMAD.MOV.U32 R3, RZ, RZ, R17 ;  /* 0x000000ffff037224 */ /* 0x000fe200078e0011 */
[----:B------:R-:W-:-:S07]  /*03e0*/  MOV R16, 0x400 ;  /* 0x0000040000107802 */ /* 0x000fce0000000f00 */
[----:B0---4-:R-:W-:Y:S05]  /*03f0*/  CALL.REL.NOINC `($__internal_0_$__cuda_sm3x_div_rn_noftz_f32_slowpath) ;  /* 0x0000000c00987944 */ /* 0x011fea0003c00000 */
.L_x_41:
[----:B0---4-:R-:W-:Y:S05]  /*0400*/  BSYNC.RECONVERGENT B1 ;  /* 0x0000000000017941 */ /* 0x011fea0003800200 */
.L_x_40:
[----:B------:R2:W-:Y:S02]  /*0410*/  STG.E desc[UR14][R12.64], R3 ;  /* 0x000000030c007986 */ /* 0x0005e4000c10190e */
.L_x_39:
[----:B0---4-:R-:W-:Y:S05]  /*0420*/  BSYNC.RECONVERGENT B0 ;  /* 0x0000000000007941 */ /* 0x011fea0003800200 */
.L_x_38:
[CC--:B------:R-:W-:Y:S01]  /*0430*/  VIMNMX.U32 R0, PT, PT, R2.reuse, R15.reuse, PT ;  /* 0x0000000f02007248 */ /* 0x0c0fe20003fe0000 */
[----:B------:R-:W-:Y:S01]  /*0440*/  BAR.SYNC.DEFER_BLOCKING 0x0 ;  /* 0x0000000000007b1d */ /* 0x000fe20000010000 */
[----:B--2---:R-:W-:Y:S02]  /*0450*/  VIMNMX.U32 R3, PT, PT, R2, R15, !PT ;  /* 0x0000000f02037248 */ /* 0x004fe40007fe0000 */
[----:B------:R-:W-:-:S03]  /*0460*/  ISETP.GT.U32.AND P1, PT, R0, UR5, PT ;  /* 0x0000000500007c0c */ /* 0x000fc6000bf24070 */
[----:B------:R-:W-:Y:S01]  /*0470*/  BSSY.RECONVERGENT B0, `(.L_x_42) ;  /* 0x000000a000007945 */ /* 0x000fe20003800200 */
[----:B------:R-:W-:-:S13]  /*0480*/  ISETP.GE.U32.OR P1, PT, R3, UR22, !P1 ;  /* 0x0000001603007c0c */ /* 0x000fda000cf26470 */
[----:B------:R-:W-:Y:S05]  /*0490*/  @P1 BRA `(.L_x_43) ;  /* 0x00000000001c1947 */ /* 0x000fea0003800000 */
[--C-:B-1----:R-:W-:Y:S01]  /*04a0*/  IMAD.WIDE R16, R21, 0x4, R6.reuse ;  /* 0x0000000415107825 */ /* 0x102fe200078e0206 */
[----:B------:R-:W2:Y:S03]  /*04b0*/  LDG.E R3, desc[UR14][R4.64] ;  /* 0x0000000e04037981 */ /* 0x000ea6000c1e1900 */
[----:B------:R-:W-:Y:S02]  /*04c0*/  IMAD.WIDE R12, R23, 0x4, R6 ;  /* 0x00000004170c7825 */ /* 0x000fe400078e0206 */
[----:B------:R-:W2:Y:S04]  /*04d0*/  LDG.E R16, desc[UR14][R16.64] ;  /* 0x0000000e10107981 */ /* 0x000ea8000c1e1900 */
[----:B------:R-:W2:Y:S02]  /*04e0*/  LDG.E R13, desc[UR14][R12.64] ;  /* 0x0000000e0c0d7981 */ /* 0x000ea4000c1e1900 */
[----:B--2---:R-:W-:-:S05]  /*04f0*/  FFMA R3, -R16, R13, R3 ;  /* 0x0000000d10037223 */ /* 0x004fca0000000103 */
[----:B------:R0:W-:Y:S02]  /*0500*/  STG.E desc[UR14][R4.64], R3 ;  /* 0x0000000304007986 */ /* 0x0001e4000c10190e */
.L_x_43:
[----:B------:R-:W-:Y:S05]  /*0510*/  BSYNC.RECONVERGENT B0 ;  /* 0x0000000000007941 */ /* 0x000fea0003800200 */
.L_x_42:
[----:B------:R-:W-:Y:S01]  /*0520*/  BAR.SYNC.DEFER_BLOCKING 0x0 ;  /* 0x0000000000007b1d */ /* 0x000fe20000010000 */
[----:B------:R-:W-:-:S05]  /*0530*/  UIADD3 UR11, UPT, UPT, UR5, 0x1, URZ ;  /* 0x00000001050b7890 */ /* 0x000fca000fffe0ff */
[----:B------:R-:W-:Y:S02]  /*0540*/  BSSY.RECONVERGENT B0, `(.L_x_44) ;  /* 0x000001a000007945 */ /* 0x000fe40003800200 */
[----:B------:R-:W-:Y:S01]  /*0550*/  BAR.SYNC.DEFER_BLOCKING 0x0 ;  /* 0x0000000000007b1d */ /* 0x000fe20000010000 */
[----:B------:R-:W-:-:S13]  /*0560*/  ISETP.LE.U32.OR P1, PT, R2, UR11, P0 ;  /* 0x0000000b02007c0c */ /* 0x000fda0008723470 */
[----:B------:R-:W-:Y:S05]  /*0570*/  @P1 BRA `(.L_x_45) ;  /* 0x0000000000581947 */ /* 0x000fea0003800000 */
[----:B------:R-:W-:Y:S01]  /*0580*/  UIADD3 UR7, UP0, UPT, UR19, UR5, URZ ;  /* 0x0000000513077290 */ /* 0x000fe2000ff1e0ff */
[----:B------:R-:W2:Y:S03]  /*0590*/  LDG.E R0, desc[UR14][R10.64+-0x4] ;  /* 0xfffffc0e0a007981 */ /* 0x000ea6000c1e1900 */
[----:B------:R-:W-:Y:S02]  /*05a0*/  ULEA.HI.X.SX32 UR8, UR19, UR6, 0x1, UP0 ;  /* 0x0000000613087291 */ /* 0x000fe400080f0eff */
[----:B------:R-:W-:-:S04]  /*05b0*/  ULEA UR20, UP0, UR7, UR24, 0x2 ;  /* 0x0000001807147291 */ /* 0x000fc8000f8010ff */
[----:B------:R-:W-:Y:S02]  /*05c0*/  ULEA.HI.X UR7, UR7, UR25, UR8, 0x2, UP0 ;  /* 0x0000001907077291 */ /* 0x000fe400080f1408 */
[----:B------:R-:W-:-:S04]  /*05d0*/  IMAD.U32 R12, RZ, RZ, UR20 ;  /* 0x00000014ff0c7e24 */ /* 0x000fc8000f8e00ff */
[----:B------:R-:W-:-:S06]  /*05e0*/  MOV R13, UR7 ;  /* 0x00000007000d7c02 */ /* 0x000fcc0008000f00 */
[----:B------:R-:W0:Y:S01]  /*05f0*/  LDG.E R13, desc[UR14][R12.64+0x4] ;  /* 0x0000040e0c0d7981 */ /* 0x000e22000c1e1900 */
[----:B------:R-:W-:Y:S01]  /*0600*/  BSSY.RECONVERGENT B1, `(.L_x_46) ;  /* 0x000000c000017945 */ /* 0x000fe20003800200 */
[----:B0-----:R-:W0:Y:S08]  /*0610*/  MUFU.RCP R3, R13 ;  /* 0x0000000d00037308 */ /* 0x001e300000001000 */
[----:B--2---:R-:W2:Y:S01]  /*0620*/  FCHK P1, R0, R13 ;  /* 0x0000000d00007302 */ /* 0x004ea20000020000 */
[----:B0-----:R-:W-:-:S04]  /*0630*/  FFMA R16, -R13, R3, 1 ;  /* 0x3f8000000d107423 */ /* 0x001fc80000000103 */
[----:B------:R-:W-:-:S04]  /*0640*/  FFMA R3, R3, R16, R3 ;  /* 0x0000001003037223 */ /* 0x000fc80000000003 */
[----:B------:R-:W-:-:S04]  /*0650*/  FFMA R16, R0, R3, RZ ;  /* 0x0000000300107223 */ /* 0x000fc800000000ff */
[----:B------:R-:W-:-:S04]  /*0660*/  FFMA R17, -R13, R16, R0 ;  /* 0x000000100d117223 */ /* 0x000fc80000000100 */
[----:B------:R-:W-:Y:S01]  /*0670*/  FFMA R3, R3, R17, R16 ;  /* 0x0000001103037223 */ /* 0x000fe20000000010 */
[----:B--2---:R-:W-:Y:S06]  /*0680*/  @!P1 BRA `(.L_x_47) ;  /* 0x00000000000c9947 */ /* 0x004fec0003800000 */
[----:B------:R-:W-:Y:S01]  /*0690*/  IMAD.MOV.U32 R3, RZ, RZ, R13 ;  /* 0x000000ffff037224 */ /* 0x000fe200078e000d */
[----:B------:R-:W-:-:S07]  /*06a0*/  MOV R16, 0x6c0 ;  /* 0x000006c000107802 */ /* 0x000fce0000000f00 */
[----:B-1----:R-:W-:Y:S05]  /*06b0*/  CALL.REL.NOINC `($__internal_0_$__cuda_sm3x_div_rn_noftz_f32_slowpath) ;  /* 0x0000000800e87944 */ /* 0x002fea0003c00000 */
.L_x_47:
[----:B------:R-:W-:Y:S05]  /*06c0*/  BSYNC.RECONVERGENT B1 ;  /* 0x0000000000017941 */ /* 0x000fea0003800200 */
.L_x_46:
[----:B------:R2:W-:Y:S02]  /*06d0*/  STG.E desc[UR14][R10.64+-0x4], R3 ;  /* 0xfffffc030a007986 */ /* 0x0005e4000c10190e */
.L_x_45:
[----:B------:R-:W-:Y:S05]  /*06e0*/  BSYNC.RECONVERGENT B0 ;  /* 0x0000000000007941 */ /* 0x000fea0003800200 */
.L_x_44:
[CC--:B------:R-:W-:Y:S01]  /*06f0*/  VIMNMX.U32 R0, PT, PT, R2.reuse, R15.reuse, PT ;  /* 0x0000000f02007248 */ /* 0x0c0fe20003fe0000 */
[----:B------:R-:W-:Y:S01]  /*0700*/  BAR.SYNC.DEFER_BLOCKING 0x0 ;  /* 0x0000000000007b1d */ /* 0x000fe20000010000 */
[----:B0-2---:R-:W-:Y:S02]  /*0710*/  VIMNMX.U32 R3, PT, PT, R2, R15, !PT ;  /* 0x0000000f02037248 */ /* 0x005fe40007fe0000 */
[----:B------:R-:W-:-:S03]  /*0720*/  ISETP.GT.U32.AND P1, PT, R0, UR11, PT ;  /* 0x0000000b00007c0c */ /* 0x000fc6000bf24070 */
[----:B------:R-:W-:Y:S01]  /*0730*/  BSSY.RECONVERGENT B0, `(.L_x_48) ;  /* 0x0000009000007945 */ /* 0x000fe20003800200 */
[----:B------:R-:W-:-:S13]  /*0740*/  ISETP.GE.U32.OR P1, PT, R3, UR22, !P1 ;  /* 0x0000001603007c0c */ /* 0x000fda000cf26470 */
[----:B------:R-:W-:Y:S05]  /*0750*/  @P1 BRA `(.L_x_49) ;  /* 0x0000000000181947 */ /* 0x000fea0003800000 */
[----:B-1----:R-:W-:Y:S01]  /*0760*/  IMAD.WIDE R12, R29, 0x4, R6 ;  /* 0x000000041d0c7825 */ /* 0x002fe200078e0206 */
[----:B------:R-:W2:Y:S04]  /*0770*/  LDG.E R0, desc[UR14][R8.64+-0x4] ;  /* 0xfffffc0e08007981 */ /* 0x000ea8000c1e1900 */
[----:B------:R-:W2:Y:S04]  /*0780*/  LDG.E R3, desc[UR14][R4.64] ;  /* 0x0000000e04037981 */ /* 0x000ea8000c1e1900 */
[----:B------:R-:W2:Y:S02]  /*0790*/  LDG.E R13, desc[UR14][R12.64] ;  /* 0x0000000e0c0d7981 */ /* 0x000ea4000c1e1900 */
[----:B--2---:R-:W-:-:S05]  /*07a0*/  FFMA R3, -R0, R13, R3 ;  /* 0x0000000d00037223 */ /* 0x004fca0000000103 */
[----:B------:R0:W-:Y:S02]  /*07b0*/  STG.E desc[UR14][R4.64], R3 ;  /* 0x0000000304007986 */ /* 0x0001e4000c10190e */
.L_x_49:
[----:B------:R-:W-:Y:S05]  /*07c0*/  BSYNC.RECONVERGENT B0 ;  /* 0x0000000000007941 */ /* 0x000fea0003800200 */
.L_x_48:
        /* <DEDUP_REMOVED lines=26> */
.L_x_53:
[----:B------:R-:W-:Y:S05]  /*0970*/  BSYNC.RECONVERGENT B1 ;  /* 0x0000000000017941 */ /* 0x000fea0003800200 */
.L_x_52:
[----:B------:R2:W-:Y:S02]  /*0980*/  STG.E desc[UR14][R10.64], R3 ;  /* 0x000000030a007986 */ /* 0x0005e4000c10190e */
.L_x_51:
[----:B------:R-:W-:Y:S05]  /*0990*/  BSYNC.RECONVERGENT B0 ;  /* 0x0000000000007941 */ /* 0x000fea0003800200 */
.L_x_50:
        /* <DEDUP_REMOVED lines=13> */
.L_x_55:
[----:B------:R-:W-:Y:S05]  /*0a70*/  BSYNC.RECONVERGENT B0 ;  /* 0x0000000000007941 */ /* 0x000fea0003800200 */
.L_x_54:
        /* <DEDUP_REMOVED lines=26> */
.L_x_59:
[----:B------:R-:W-:Y:S05]  /*0c20*/  BSYNC.RECONVERGENT B1 ;  /* 0x0000000000017941 */ /* 0x000fea0003800200 */
.L_x_58:
[----:B------:R2:W-:Y:S02]  /*0c30*/  STG.E desc[UR14][R10.64+0x4], R3 ;  /* 0x000004030a007986 */ /* 0x0005e4000c10190e */
.L_x_57:
[----:B------:R-:W-:Y:S05]  /*0c40*/  BSYNC.RECONVERGENT B0 ;  /* 0x0000000000007941 */ /* 0x000fea0003800200 */
.L_x_56:
[CC--:B------:R-:W-:Y:S01]  /*0c50*/  VIMNMX.U32 R0, PT, PT, R2.reuse, R15.reuse, PT ;  /* 0x0000000f02007248 */ /* 0x0c0fe20003fe0000 */
[----:B------:R-:W-:Y:S01]  /*0c60*/  BAR.SYNC.DEFER_BLOCKING 0x0 ;  /* 0x0000000000007b1d */ /* 0x000fe20000010000 */
[----:B0-2---:R-:W-:Y:S02]  /*0c70*/  VIMNMX.U32 R3, PT, PT, R2, R15, !PT ;  /* 0x0000000f02037248 */ /* 0x005fe40007fe0000 */
[----:B------:R-:W-:-:S04]  /*0c80*/  ISETP.GT.U32.AND P0, PT, R0, UR11, PT ;  /* 0x0000000b00007c0c */ /* 0x000fc8000bf04070 */
[----:B------:R-:W-:-:S13]  /*0c90*/  ISETP.GE.U32.OR P0, PT, R3, UR22, !P0 ;  /* 0x0000001603007c0c */ /* 0x000fda000c706470 */
[----:B------:R-:W0:Y:S01]  /*0ca0*/  @!P0 LDC.64 R12, c[0x0][0x380] ;  /* 0x0000e000ff0c8b82 */ /* 0x000e220000000a00 */
[----:B------:R2:W3:Y:S04]  /*0cb0*/  @!P0 LDG.E R0, desc[UR14][R8.64+0x4] ;  /* 0x0000040e08008981 */ /* 0x0004e8000c1e1900 */
[----:B------:R-:W3:Y:S01]  /*0cc0*/  @!P0 LDG.E R3, desc[UR14][R4.64] ;  /* 0x0000000e04038981 */ /* 0x000ee2000c1e1900 */
[----:B0-----:R-:W-:-:S06]  /*0cd0*/  @!P0 IMAD.WIDE R12, R18, 0x4, R12 ;  /* 0x00000004120c8825 */ /* 0x001fcc00078e020c */
[----:B------:R-:W3:Y:S01]  /*0ce0*/  @!P0 LDG.E R13, desc[UR14][R12.64] ;  /* 0x0000000e0c0d8981 */ /* 0x000ee2000c1e1900 */
[----:B------:R-:W-:Y:S01]  /*0cf0*/  UIADD3 UR5, UP0, UPT, UR5, 0x4, URZ ;  /* 0x0000000405057890 */ /* 0x000fe2000ff1e0ff */
[----:B--2---:R-:W-:-:S03]  /*0d00*/  IADD3 R8, P1, PT, R8, 0x10, RZ ;  /* 0x0000001008087810 */ /* 0x004fc60007f3e0ff */
[----:B------:R-:W-:Y:S02]  /*0d10*/  UIADD3.X UR6, UPT, UPT, URZ, UR6, URZ, UP0, !UPT ;  /* 0x00000006ff067290 */ /* 0x000fe400087fe4ff */
[----:B------:R-:W-:Y:S01]  /*0d20*/  UISETP.NE.AND UP0, UPT, UR5, UR4, UPT ;  /* 0x000000040500728c */ /* 0x000fe2000bf05270 */
[----:B------:R-:W-:Y:S01]  /*0d30*/  IMAD.X R9, RZ, RZ, R9, P1 ;  /* 0x000000ffff097224 */ /* 0x000fe200008e0609 */
[----:B------:R-:W-:Y:S01]  /*0d40*/  UMOV UR7, UR12 ;  /* 0x0000000c00077c82 */ /* 0x000fe20008000000 */
[----:B------:R-:W-:Y:S01]  /*0d50*/  IADD3 R10, P1, PT, R10, 0x10, RZ ;  /* 0x000000100a0a7810 */ /* 0x000fe20007f3e0ff */
[----:B------:R-:W-:Y:S01]  /*0d60*/  IMAD.U32 R16, RZ, RZ, UR7 ;  /* 0x00000007ff107e24 */ /* 0x000fe2000f8e00ff */
[----:B------:R-:W-:Y:S01]  /*0d70*/  IADD3 R25, PT, PT, R25, 0x4, RZ ;  /* 0x0000000419197810 */ /* 0x000fe20007ffe0ff */
[----:B------:R-:W-:Y:S02]  /*0d80*/  VIADD R21, R21, 0x4 ;  /* 0x0000000415157836 */ /* 0x000fe40000000000 */
[----:B------:R-:W-:-:S02]  /*0d90*/  IMAD.X R11, RZ, RZ, R11, P1 ;  /* 0x000000ffff0b7224 */ /* 0x000fc400008e060b */
[----:B------:R-:W-:Y:S02]  /*0da0*/  IMAD R23, R16, 0x4, R23 ;  /* 0x0000000410177824 */ /* 0x000fe400078e0217 */
[----:B------:R-:W-:Y:S01]  /*0db0*/  VIADD R27, R27, UR16 ;  /* 0x000000101b1b7c36 */ /* 0x000fe20008000000 */
[----:B------:R-:W-:Y:S02]  /*0dc0*/  ULEA UR17, UR7, UR17, 0x2 ;  /* 0x0000001107117291 */ /* 0x000fe4000f8e10ff */
[----:B------:R-:W-:Y:S02]  /*0dd0*/  ULEA UR18, UR7, UR18, 0x2 ;  /* 0x0000001207127291 */ /* 0x000fe4000f8e10ff */
[----:B------:R-:W-:Y:S01]  /*0de0*/  ULEA UR19, UR7, UR19, 0x2 ;  /* 0x0000001307137291 */ /* 0x000fe2000f8e10ff */
[----:B---3--:R-:W-:-:S05]  /*0df0*/  @!P0 FFMA R3, -R0, R13, R3 ;  /* 0x0000000d00038223 */ /* 0x008fca0000000103 */
[----:B------:R0:W-:Y:S01]  /*0e00*/  @!P0 STG.E desc[UR14][R4.64], R3 ;  /* 0x0000000304008986 */ /* 0x0001e2000c10190e */
[----:B------:R-:W-:-:S04]  /*0e10*/  MOV R0, UR7 ;  /* 0x0000000700007c02 */ /* 0x000fc80008000f00 */
[C---:B------:R-:W-:Y:S02]  /*0e20*/  LEA R19, R0.reuse, R19, 0x2 ;  /* 0x0000001300137211 */ /* 0x040fe400078e10ff */
[----:B------:R-:W-:Y:S01]  /*0e30*/  LEA R29, R0, R29, 0x2 ;  /* 0x0000001d001d7211 */ /* 0x000fe200078e10ff */
[----:B0-----:R-:W-:-:S04]  /*0e40*/  IMAD.U32 R3, RZ, RZ, UR7 ;  /* 0x00000007ff037e24 */ /* 0x001fc8000f8e00ff */
[----:B------:R-:W-:Y:S01]  /*0e50*/  IMAD R18, R3, 0x4, R18 ;  /* 0x0000000403127824 */ /* 0x000fe200078e0212 */
[----:B------:R-:W-:Y:S06]  /*0e60*/  BAR.SYNC.DEFER_BLOCKING 0x0 ;  /* 0x0000000000007b1d */ /* 0x000fec0000010000 */
[----:B------:R-:W-:Y:S05]  /*0e70*/  BRA.U UP0, `(.L_x_60) ;  /* 0xfffffff5000c7547 */ /* 0x000fea000b83ffff */
.L_x_37:
[----:B------:R-:W-:-:S13]  /*0e80*/  ISETP.NE.AND P0, PT, RZ, UR13, PT ;  /* 0x0000000dff007c0c */ /* 0x000fda000bf05270 */
[----:B------:R-:W-:Y:S05]  /*0e90*/  @!P0 EXIT ;  /* 0x000000000000894d */ /* 0x000fea0003800000 */
[----:B------:R-:W-:Y:S01]  /*0ea0*/  IMAD.U32 R3, RZ, RZ, UR4 ;  /* 0x00000004ff037e24 */ /* 0x000fe2000f8e00ff */
[----:B------:R-:W-:Y:S01]  /*0eb0*/  IADD3 R31, PT, PT, R31, UR4, RZ ;  /* 0x000000041f1f7c10 */ /* 0x000fe2000fffe0ff */
[----:B------:R-:W-:Y:S01]  /*0ec0*/  VIADD R14, R14, UR4 ;  /* 0x000000040e0e7c36 */ /* 0x000fe20008000000 */
[----:B------:R-:W0:Y:S01]  /*0ed0*/  LDCU UR12, c[0x0][0x388] ;  /* 0x00007100ff0c77ac */ /* 0x000e220008000800 */
[----:B------:R-:W-:Y:S01]  /*0ee0*/  IMAD R8, R3, UR7, R2 ;  /* 0x0000000703087c24 */ /* 0x000fe2000f8e0202 */
[----:B------:R-:W2:Y:S01]  /*0ef0*/  LDCU.64 UR10, c[0x0][0x380] ;  /* 0x00007000ff0a77ac */ /* 0x000ea20008000a00 */
[----:B------:R-:W3:Y:S01]  /*0f00*/  LDCU UR16, c[0x0][0x38c] ;  /* 0x00007180ff1077ac */ /* 0x000ee20008000800 */
[----:B------:R-:W-:Y:S02]  /*0f10*/  UIMAD UR5, UR4, UR7, UR4 ;  /* 0x00000007040572a4 */ /* 0x000fe4000f8e0204 */
[----:B------:R-:W-:-:S12]  /*0f20*/  UIADD3 UR6, UPT, UPT, -UR13, URZ, URZ ;  /* 0x000000ff0d067290 */ /* 0x000fd8000fffe1ff */
.L_x_65:
[----:B------:R-:W-:Y:S01]  /*0f30*/  BAR.SYNC.DEFER_BLOCKING 0x0 ;  /* 0x0000000000007b1d */ /* 0x000fe20000010000 */
[----:B------:R-:W-:-:S04]  /*0f40*/  ISETP.GT.U32.AND P0, PT, R2, UR4, PT ;  /* 0x0000000402007c0c */ /* 0x000fc8000bf04070 */
[----:B0-----:R-:W-:Y:S01]  /*0f50*/  ISETP.GE.U32.OR P0, PT, R2, UR12, !P0 ;  /* 0x0000000c02007c0c */ /* 0x001fe2000c706470 */
[----:B------:R-:W-:-:S12]  /*0f60*/  BSSY.RECONVERGENT B0, `(.L_x_61) ;  /* 0x0000018000007945 */ /* 0x000fd80003800200 */
[----:B----4-:R-:W-:Y:S05]  /*0f70*/  @P0 BRA `(.L_x_62) ;  /* 0x0000000000580947 */ /* 0x010fea0003800000 */
[----:B--2---:R-:W-:-:S06]  /*0f80*/  UIMAD.WIDE UR8, UR5, 0x4, UR10 ;  /* 0x00000004050878a5 */ /* 0x004fcc000f8e020a */
[----:B------:R-:W-:Y:S01]  /*0f90*/  MOV R11, UR9 ;  /* 0x00000009000b7c02 */ /* 0x000fe20008000f00 */
[----:B------:R-:W-:-:S05]  /*0fa0*/  IMAD.U32 R10, RZ, RZ, UR8 ;  /* 0x00000008ff0a7e24 */ /* 0x000fca000f8e00ff */
[----:B------:R-:W2:Y:S01]  /*0fb0*/  LDG.E R11, desc[UR14][R10.64] ;  /* 0x0000000e0a0b7981 */ /* 0x000ea2000c1e1900 */
[----:B-1----:R-:W-:Y:S02]  /*0fc0*/  IMAD.U32 R6, RZ, RZ, UR10 ;  /* 0x0000000aff067e24 */ /* 0x002fe4000f8e00ff */
[----:B------:R-:W-:Y:S02]  /*0fd0*/  IMAD.U32 R7, RZ, RZ, UR11 ;  /* 0x0000000bff077e24 */ /* 0x000fe4000f8e00ff */
[----:B------:R-:W-:-:S05]  /*0fe0*/  IMAD.WIDE R6, R14, 0x4, R6 ;  /* 0x000000040e067825 */ /* 0x000fca00078e0206 */
[----:B------:R-:W4:Y:S01]  /*0ff0*/  LDG.E R0, desc[UR14][R6.64] ;  /* 0x0000000e06007981 */ /* 0x000f22000c1e1900 */
[----:B------:R-:W-:Y:S01]  /*1000*/  BSSY.RECONVERGENT B1, `(.L_x_63) ;  /* 0x000000c000017945 */ /* 0x000fe20003800200 */
[----:B--2---:R-:W0:Y:S08]  /*1010*/  MUFU.RCP R3, R11 ;  /* 0x0000000b00037308 */ /* 0x004e300000001000 */
[----:B----4-:R-:W1:Y:S01]  /*1020*/  FCHK P0, R0, R11 ;  /* 0x0000000b00007302 */ /* 0x010e620000000000 */
[----:B0-----:R-:W-:-:S04]  /*1030*/  FFMA R12, -R11, R3, 1 ;  /* 0x3f8000000b0c7423 */ /* 0x001fc80000000103 */
[----:B------:R-:W-:-:S04]  /*1040*/  FFMA R3, R3, R12, R3 ;  /* 0x0000000c03037223 */ /* 0x000fc80000000003 */
[----:B------:R-:W-:-:S04]  /*1050*/  FFMA R12, R0, R3, RZ ;  /* 0x00000003000c7223 */ /* 0x000fc800000000ff */
[----:B------:R-:W-:-:S04]  /*1060*/  FFMA R9, -R11, R12, R0 ;  /* 0x0000000c0b097223 */ /* 0x000fc80000000100 */
[----:B------:R-:W-:Y:S01]  /*1070*/  FFMA R3, R3, R9, R12 ;  /* 0x0000000903037223 */ /* 0x000fe2000000000c */
[----:B-1----:R-:W-:Y:S06]  /*1080*/  @!P0 BRA `(.L_x_64) ;  /* 0x00000000000c8947 */ /* 0x002fec0003800000 */
[----:B------:R-:W-:Y:S02]  /*1090*/  MOV R3, R11 ;  /* 0x0000000b00037202 */ /* 0x000fe40000000f00 */
[----:B------:R-:W-:-:S07]  /*10a0*/  MOV R16, 0x10c0 ;  /* 0x000010c000107802 */ /* 0x000fce0000000f00 */
[----:B---3--:R-:W-:Y:S05]  /*10b0*/  CALL.REL.NOINC `($__internal_0_$__cuda_sm3x_div_rn_noftz_f32_slowpath) ;  /* 0x0000000000687944 */ /* 0x008fea0003c00000 */
.L_x_64:
[----:B---3--:R-:W-:Y:S05]  /*10c0*/  BSYNC.RECONVERGENT B1 ;  /* 0x0000000000017941 */ /* 0x008fea0003800200 */
.L_x_63:
[----:B------:R0:W-:Y:S02]  /*10d0*/  STG.E desc[UR14][R6.64], R3 ;  /* 0x0000000306007986 */ /* 0x0001e4000c10190e */
.L_x_62:
[----:B--23--:R-:W-:Y:S05]  /*10e0*/  BSYNC.RECONVERGENT B0 ;  /* 0x0000000000007941 */ /* 0x00cfea0003800200 */
.L_x_61:
[CC--:B------:R-:W-:Y:S01]  /*10f0*/  VIMNMX.U32 R0, PT, PT, R2.reuse, R15.reuse, PT ;  /* 0x0000000f02007248 */ /* 0x0c0fe20003fe0000 */
[----:B------:R-:W-:Y:S01]  /*1100*/  BAR.SYNC.DEFER_BLOCKING 0x0 ;  /* 0x0000000000007b1d */ /* 0x000fe20000010000 */
[----:B0-----:R-:W-:Y:S02]  /*1110*/  VIMNMX.U32 R3, PT, PT, R2, R15, !PT ;  /* 0x0000000f02037248 */ /* 0x001fe40007fe0000 */
[----:B------:R-:W-:-:S04]  /*1120*/  ISETP.GT.U32.AND P0, PT, R0, UR4, PT ;  /* 0x0000000400007c0c */ /* 0x000fc8000bf04070 */
[----:B------:R-:W-:-:S13]  /*1130*/  ISETP.GE.U32.OR P0, PT, R3, UR12, !P0 ;  /* 0x0000000c03007c0c */ /* 0x000fda000c706470 */
[----:B------:R-:W1:Y:S01]  /*1140*/  @!P0 LDC.64 R10, c[0x0][0x380] ;  /* 0x0000e000ff0a8b82 */ /* 0x000e620000000a00 */
[----:B------:R-:W2:Y:S01]  /*1150*/  @!P0 LDG.E R3, desc[UR14][R4.64] ;  /* 0x0000000e04038981 */ /* 0x000ea2000c1e1900 */
[----:B-1----:R-:W-:-:S04]  /*1160*/  @!P0 IMAD.WIDE R6, R31, 0x4, R10 ;  /* 0x000000041f068825 */ /* 0x002fc800078e020a */
[----:B------:R-:W-:Y:S02]  /*1170*/  @!P0 IMAD.WIDE R10, R8, 0x4, R10 ;  /* 0x00000004080a8825 */ /* 0x000fe400078e020a */
[----:B------:R-:W2:Y:S04]  /*1180*/  @!P0 LDG.E R6, desc[UR14][R6.64] ;  /* 0x0000000e06068981 */ /* 0x000ea8000c1e1900 */
[----:B------:R-:W2:Y:S01]  /*1190*/  @!P0 LDG.E R11, desc[UR14][R10.64] ;  /* 0x0000000e0a0b8981 */ /* 0x000ea2000c1e1900 */
[----:B------:R-:W-:-:S04]  /*11a0*/  UIADD3 UR6, UPT, UPT, UR6, 0x1, URZ ;  /* 0x0000000106067890 */ /* 0x000fc8000fffe0ff */
[----:B------:R-:W-:Y:S01]  /*11b0*/  UISETP.NE.AND UP0, UPT, UR6, URZ, UPT ;  /* 0x000000ff0600728c */ /* 0x000fe2000bf05270 */
[----:B------:R-:W-:Y:S01]  /*11c0*/  VIADD R14, R14, 0x1 ;  /* 0x000000010e0e7836 */ /* 0x000fe20000000000 */
[----:B------:R-:W-:Y:S01]  /*11d0*/  IADD3 R31, PT, PT, R31, 0x1, RZ ;  /* 0x000000011f1f7810 */ /* 0x000fe20007ffe0ff */
[----:B------:R-:W-:Y:S01]  /*11e0*/  VIADD R8, R8, UR16 ;  /* 0x0000001008087c36 */ /* 0x000fe20008000000 */
[----:B------:R-:W-:Y:S02]  /*11f0*/  UIADD3.X UR5, UPT, UPT, UR5, UR16, URZ, UPT, !UPT ;  /* 0x0000001005057290 */ /* 0x000fe4000bffe4ff */
[----:B------:R-:W-:Y:S01]  /*1200*/  UIADD3 UR4, UPT, UPT, UR4, 0x1, URZ ;  /* 0x0000000104047890 */ /* 0x000fe2000fffe0ff */
[----:B--2---:R-:W-:-:S05]  /*1210*/  @!P0 FFMA R3, -R6, R11, R3 ;  /* 0x0000000b06038223 */ /* 0x004fca0000000103 */
[----:B------:R4:W-:Y:S01]  /*1220*/  @!P0 STG.E desc[UR14][R4.64], R3 ;  /* 0x0000000304008986 */ /* 0x0009e2000c10190e */
[----:B------:R-:W-:Y:S06]  /*1230*/  BAR.SYNC.DEFER_BLOCKING 0x0 ;  /* 0x0000000000007b1d */ /* 0x000fec0000010000 */
[----:B------:R-:W-:Y:S05]  /*1240*/  BRA.U UP0, `(.L_x_65) ;  /* 0xfffffffd00387547 */ /* 0x000fea000b83ffff */
[----:B------:R-:W-:Y:S05]  /*1250*/  EXIT ;  /* 0x000000000000794d */ /* 0x000fea0003800000 */
        .weak           $__internal_0_$__cuda_sm3x_div_rn_noftz_f32_slowpath
        .type           $__internal_0_$__cuda_sm3x_div_rn_noftz_f32_slowpath,@function
        .size           $__internal_0_$__cuda_sm3x_div_rn_noftz_f32_slowpath,(.L_x_78 - $__internal_0_$__cuda_sm3x_div_rn_noftz_f32_slowpath)
$__internal_0_$__cuda_sm3x_div_rn_noftz_f32_slowpath:
[----:B------:R-:W-:Y:S01]  /*1260*/  SHF.R.U32.HI R17, RZ, 0x17, R3 ;  /* 0x00000017ff117819 */ /* 0x000fe20000011603 */
[----:B------:R-:W-:Y:S01]  /*1270*/  BSSY.RECONVERGENT B2, `(.L_x_66) ;  /* 0x0000062000027945 */ /* 0x000fe20003800200 */
[----:B------:R-:W-:Y:S02]  /*1280*/  SHF.R.U32.HI R22, RZ, 0x17, R0 ;  /* 0x00000017ff167819 */ /* 0x000fe40000011600 */
[----:B------:R-:W-:Y:S02]  /*1290*/  LOP3.LUT R17, R17, 0xff, RZ, 0xc0, !PT ;  /* 0x000000ff11117812 */ /* 0x000fe400078ec0ff */
[----:B------:R-:W-:-:S03]  /*12a0*/  LOP3.LUT R22, R22, 0xff, RZ, 0xc0, !PT ;  /* 0x000000ff16167812 */ /* 0x000fc600078ec0ff */
[----:B------:R-:W-:Y:S02]  /*12b0*/  VIADD R26, R17, 0xffffffff ;  /* 0xffffffff111a7836 */ /* 0x000fe40000000000 */
[----:B------:R-:W-:-:S03]  /*12c0*/  VIADD R24, R22, 0xffffffff ;  /* 0xffffffff16187836 */ /* 0x000fc60000000000 */
[----:B------:R-:W-:-:S04]  /*12d0*/  ISETP.GT.U32.AND P1, PT, R26, 0xfd, PT ;  /* 0x000000fd1a00780c */ /* 0x000fc80003f24070 */
[----:B------:R-:W-:-:S13]  /*12e0*/  ISETP.GT.U32.OR P1, PT, R24, 0xfd, P1 ;  /* 0x000000fd1800780c */ /* 0x000fda0000f24470 */
[----:B------:R-:W-:Y:S01]  /*12f0*/  @!P1 MOV R20, RZ ;  /* 0x000000ff00149202 */ /* 0x000fe20000000f00 */
[----:B------:R-:W-:Y:S06]  /*1300*/  @!P1 BRA `(.L_x_67) ;  /* 0x00000000005c9947 */ /* 0x000fec0003800000 */
[----:B------:R-:W-:Y:S02]  /*1310*/  FSETP.GTU.FTZ.AND P1, PT, |R0|, +INF , PT ;  /* 0x7f8000000000780b */ /* 0x000fe40003f3c200 */
[----:B------:R-:W-:-:S04]  /*1320*/  FSETP.GTU.FTZ.AND P2, PT, |R3|, +INF , PT ;  /* 0x7f8000000300780b */ /* 0x000fc80003f5c200 */
[----:B------:R-:W-:-:S13]  /*1330*/  PLOP3.LUT P1, PT, P1, P2, PT, 0xf8, 0x8f ;  /* 0x00000000008f781c */ /* 0x000fda0000f25f70 */
[----:B------:R-:W-:Y:S05]  /*1340*/  @P1 BRA `(.L_x_68) ;  /* 0x00000004004c1947 */ /* 0x000fea0003800000 */
[----:B------:R-:W-:-:S13]  /*1350*/  LOP3.LUT P1, RZ, R3, 0x7fffffff, R0, 0xc8, !PT ;  /* 0x7fffffff03ff7812 */ /* 0x000fda000782c800 */
[----:B------:R-:W-:Y:S05]  /*1360*/  @!P1 BRA `(.L_x_69) ;  /* 0x00000004003c9947 */ /* 0x000fea0003800000 */
[C---:B------:R-:W-:Y:S02]  /*1370*/  FSETP.NEU.FTZ.AND P3, PT, |R0|.reuse, +INF , PT ;  /* 0x7f8000000000780b */ /* 0x040fe40003f7d200 */
[----:B------:R-:W-:Y:S02]  /*1380*/  FSETP.NEU.FTZ.AND P2, PT, |R3|, +INF , PT ;  /* 0x7f8000000300780b */ /* 0x000fe40003f5d200 */
[----:B------:R-:W-:-:S11]  /*1390*/  FSETP.NEU.FTZ.AND P1, PT, |R0|, +INF , PT ;  /* 0x7f8000000000780b */ /* 0x000fd60003f3d200 */
[----:B------:R-:W-:Y:S05]  /*13a0*/  @!P2 BRA !P3, `(.L_x_69) ;  /* 0x00000004002ca947 */ /* 0x000fea0005800000 */
[----:B------:R-:W-:-:S04]  /*13b0*/  LOP3.LUT P3, RZ, R0, 0x7fffffff, RZ, 0xc0, !PT ;  /* 0x7fffffff00ff7812 */ /* 0x000fc8000786c0ff */
[----:B------:R-:W-:-:S13]  /*13c0*/  PLOP3.LUT P2, PT, P2, P3, PT, 0x2f, 0xf2 ;  /* 0x0000000000f2781c */ /* 0x000fda0001746577 */
[----:B------:R-:W-:Y:S05]  /*13d0*/  @P2 BRA `(.L_x_70) ;  /* 0x0000000400182947 */ /* 0x000fea0003800000 */
[----:B------:R-:W-:-:S04]  /*13e0*/  LOP3.LUT P2, RZ, R3, 0x7fffffff, RZ, 0xc0, !PT ;  /* 0x7fffffff03ff7812 */ /* 0x000fc8000784c0ff */
[----:B------:R-:W-:-:S13]  /*13f0*/  PLOP3.LUT P1, PT, P1, P2, PT, 0x2f, 0xf2 ;  /* 0x0000000000f2781c */ /* 0x000fda0000f24577 */
[----:B------:R-:W-:Y:S05]  /*1400*/  @P1 BRA `(.L_x_71) ;  /* 0x0000000400001947 */ /* 0x000fea0003800000 */
[----:B------:R-:W-:Y:S02]  /*1410*/  ISETP.GE.AND P1, PT, R24, RZ, PT ;  /* 0x000000ff1800720c */ /* 0x000fe40003f26270 */
[----:B------:R-:W-:-:S11]  /*1420*/  ISETP.GE.AND P2, PT, R26, RZ, PT ;  /* 0x000000ff1a00720c */ /* 0x000fd60003f46270 */
[----:B------:R-:W-:Y:S02]  /*1430*/  @P1 IMAD.MOV.U32 R20, RZ, RZ, RZ ;  /* 0x000000ffff141224 */ /* 0x000fe400078e00ff */
[----:B------:R-:W-:Y:S01]  /*1440*/  @!P1 FFMA R0, R0, 1.84467440737095516160e+19, RZ ;  /* 0x5f80000000009823 */ /* 0x000fe200000000ff */
[----:B------:R-:W-:Y:S02]  /*1450*/  @!P1 IMAD.MOV.U32 R20, RZ, RZ, -0x40 ;  /* 0xffffffc0ff149424 */ /* 0x000fe400078e00ff */
[----:B------:R-:W-:-:S03]  /*1460*/  @!P2 FFMA R3, R3, 1.84467440737095516160e+19, RZ ;  /* 0x5f8000000303a823 */ /* 0x000fc600000000ff */
[----:B------:R-:W-:-:S07]  /*1470*/  @!P2 IADD3 R20, PT, PT, R20, 0x40, RZ ;  /* 0x000000401414a810 */ /* 0x000fce0007ffe0ff */
.L_x_67:
[----:B------:R-:W-:Y:S01]  /*1480*/  LEA R24, R17, 0xc0800000, 0x17 ;  /* 0xc080000011187811 */ /* 0x000fe200078eb8ff */
[----:B------:R-:W-:Y:S04]  /*1490*/  BSSY.RECONVERGENT B3, `(.L_x_72) ;  /* 0x0000036000037945 */ /* 0x000fe80003800200 */
[----:B------:R-:W-:Y:S02]  /*14a0*/  IMAD.IADD R26, R3, 0x1, -R24 ;  /* 0x00000001031a7824 */ /* 0x000fe400078e0a18 */
[----:B------:R-:W-:Y:S02]  /*14b0*/  VIADD R24, R22, 0xffffff81 ;  /* 0xffffff8116187836 */ /* 0x000fe40000000000 */
[----:B------:R-:W0:Y:S01]  /*14c0*/  MUFU.RCP R28, R26 ;  /* 0x0000001a001c7308 */ /* 0x000e220000001000 */
[----:B------:R-:W-:Y:S01]  /*14d0*/  FADD.FTZ R33, -R26, -RZ ;  /* 0x800000ff1a217221 */ /* 0x000fe20000010100 */
[C---:B------:R-:W-:Y:S01]  /*14e0*/  IMAD R0, R24.reuse, -0x800000, R0 ;  /* 0xff80000018007824 */ /* 0x040fe200078e0200 */
[----:B------:R-:W-:-:S04]  /*14f0*/  IADD3 R35, PT, PT, R24, 0x7f, -R17 ;  /* 0x0000007f18237810 */ /* 0x000fc80007ffe811 */
[----:B------:R-:W-:Y:S01]  /*1500*/  IADD3 R35, PT, PT, R35, R20, RZ ;  /* 0x0000001423237210 */ /* 0x000fe20007ffe0ff */
[----:B0-----:R-:W-:-:S04]  /*1510*/  FFMA R3, R28, R33, 1 ;  /* 0x3f8000001c037423 */ /* 0x001fc80000000021 */
[----:B------:R-:W-:-:S04]  /*1520*/  FFMA R3, R28, R3, R28 ;  /* 0x000000031c037223 */ /* 0x000fc8000000001c */
[----:B------:R-:W-:-:S04]  /*1530*/  FFMA R22, R0, R3, RZ ;  /* 0x0000000300167223 */ /* 0x000fc800000000ff */
[----:B------:R-:W-:-:S04]  /*1540*/  FFMA R28, R33, R22, R0 ;  /* 0x00000016211c7223 */ /* 0x000fc80000000000 */
[----:B------:R-:W-:-:S04]  /*1550*/  FFMA R22, R3, R28, R22 ;  /* 0x0000001c03167223 */ /* 0x000fc80000000016 */
[----:B------:R-:W-:-:S04]  /*1560*/  FFMA R33, R33, R22, R0 ;  /* 0x0000001621217223 */ /* 0x000fc80000000000 */
[----:B------:R-:W-:-:S05]  /*1570*/  FFMA R0, R3, R33, R22 ;  /* 0x0000002103007223 */ /* 0x000fca0000000016 */
[----:B------:R-:W-:-:S04]  /*1580*/  SHF.R.U32.HI R17, RZ, 0x17, R0 ;  /* 0x00000017ff117819 */ /* 0x000fc80000011600 */
[----:B------:R-:W-:-:S05]  /*1590*/  LOP3.LUT R17, R17, 0xff, RZ, 0xc0, !PT ;  /* 0x000000ff11117812 */ /* 0x000fca00078ec0ff */
[----:B------:R-:W-:-:S04]  /*15a0*/  IMAD.IADD R17, R17, 0x1, R35 ;  /* 0x0000000111117824 */ /* 0x000fc800078e0223 */
[----:B------:R-:W-:-:S05]  /*15b0*/  VIADD R20, R17, 0xffffffff ;  /* 0xffffffff11147836 */ /* 0x000fca0000000000 */
[----:B------:R-:W-:-:S13]  /*15c0*/  ISETP.GE.U32.AND P1, PT, R20, 0xfe, PT ;  /* 0x000000fe1400780c */ /* 0x000fda0003f26070 */
[----:B------:R-:W-:Y:S05]  /*15d0*/  @!P1 BRA `(.L_x_73) ;  /* 0x0000000000809947 */ /* 0x000fea0003800000 */
[----:B------:R-:W-:-:S13]  /*15e0*/  ISETP.GT.AND P1, PT, R17, 0xfe, PT ;  /* 0x000000fe1100780c */ /* 0x000fda0003f24270 */
[----:B------:R-:W-:Y:S05]  /*15f0*/  @P1 BRA `(.L_x_74) ;  /* 0x00000000006c1947 */ /* 0x000fea0003800000 */
[----:B------:R-:W-:-:S13]  /*1600*/  ISETP.GE.AND P1, PT, R17, 0x1, PT ;  /* 0x000000011100780c */ /* 0x000fda0003f26270 */
[----:B------:R-:W-:Y:S05]  /*1610*/  @P1 BRA `(.L_x_75) ;  /* 0x0000000000741947 */ /* 0x000fea0003800000 */
[----:B------:R-:W-:Y:S02]  /*1620*/  ISETP.GE.AND P1, PT, R17, -0x18, PT ;  /* 0xffffffe81100780c */ /* 0x000fe40003f26270 */
[----:B------:R-:W-:-:S11]  /*1630*/  LOP3.LUT R0, R0, 0x80000000, RZ, 0xc0, !PT ;  /* 0x8000000000007812 */ /* 0x000fd600078ec0ff */
[----:B------:R-:W-:Y:S05]  /*1640*/  @!P1 BRA `(.L_x_75) ;  /* 0x0000000000689947 */ /* 0x000fea0003800000 */
[-CC-:B------:R-:W-:Y:S01]  /*1650*/  FFMA.RZ R20, R3, R33.reuse, R22.reuse ;  /* 0x0000002103147223 */ /* 0x180fe2000000c016 */
[C---:B------:R-:W-:Y:S02]  /*1660*/  ISETP.NE.AND P3, PT, R17.reuse, RZ, PT ;  /* 0x000000ff1100720c */ /* 0x040fe40003f65270 */
[----:B------:R-:W-:Y:S02]  /*1670*/  ISETP.NE.AND P2, PT, R17, RZ, PT ;  /* 0x000000ff1100720c */ /* 0x000fe40003f45270 */
[----:B------:R-:W-:Y:S01]  /*1680*/  LOP3.LUT R24, R20, 0x7fffff, RZ, 0xc0, !PT ;  /* 0x007fffff14187812 */ /* 0x000fe200078ec0ff */
[CCC-:B------:R-:W-:Y:S01]  /*1690*/  FFMA.RP R20, R3.reuse, R33.reuse, R22.reuse ;  /* 0x0000002103147223 */ /* 0x1c0fe20000008016 */
[----:B------:R-:W-:Y:S01]  /*16a0*/  FFMA.RM R3, R3, R33, R22 ;  /* 0x0000002103037223 */ /* 0x000fe20000004016 */
[----:B------:R-:W-:Y:S01]  /*16b0*/  IADD3 R33, PT, PT, R17, 0x20, RZ ;  /* 0x0000002011217810 */ /* 0x000fe20007ffe0ff */
[----:B------:R-:W-:Y:S01]  /*16c0*/  IMAD.MOV R17, RZ, RZ, -R17 ;  /* 0x000000ffff117224 */ /* 0x000fe200078e0a11 */
[----:B------:R-:W-:-:S02]  /*16d0*/  LOP3.LUT R24, R24, 0x800000, RZ, 0xfc, !PT ;  /* 0x0080000018187812 */ /* 0x000fc400078efcff */
[----:B------:R-:W-:Y:S02]  /*16e0*/  FSETP.NEU.FTZ.AND P1, PT, R20, R3, PT ;  /* 0x000000031400720b */ /* 0x000fe40003f3d000 */
[----:B------:R-:W-:Y:S02]  /*16f0*/  SHF.L.U32 R33, R24, R33, RZ ;  /* 0x0000002118217219 */ /* 0x000fe400000006ff */
[----:B------:R-:W-:Y:S02]  /*1700*/  SEL R3, R17, RZ, P3 ;  /* 0x000000ff11037207 */ /* 0x000fe40001800000 */
[----:B------:R-:W-:Y:S02]  /*1710*/  ISETP.NE.AND P2, PT, R33, RZ, P2 ;  /* 0x000000ff2100720c */ /* 0x000fe40001745270 */
[----:B------:R-:W-:Y:S02]  /*1720*/  SHF.R.U32.HI R3, RZ, R3, R24 ;  /* 0x00000003ff037219 */ /* 0x000fe40000011618 */
[----:B------:R-:W-:-:S02]  /*1730*/  PLOP3.LUT P1, PT, P1, P2, PT, 0xf8, 0x8f ;  /* 0x00000000008f781c */ /* 0x000fc40000f25f70 */
[----:B------:R-:W-:Y:S02]  /*1740*/  SHF.R.U32.HI R20, RZ, 0x1, R3 ;  /* 0x00000001ff147819 */ /* 0x000fe40000011603 */
[----:B------:R-:W-:-:S04]  /*1750*/  SEL R17, RZ, 0x1, !P1 ;  /* 0x00000001ff117807 */ /* 0x000fc80004800000 */
[----:B------:R-:W-:-:S04]  /*1760*/  LOP3.LUT R22, R17, 0x1, R20, 0xf8, !PT ;  /* 0x0000000111167812 */ /* 0x000fc800078ef814 */
[----:B------:R-:W-:-:S05]  /*1770*/  LOP3.LUT R3, R22, R3, RZ, 0xc0, !PT ;  /* 0x0000000316037212 */ /* 0x000fca00078ec0ff */
[----:B------:R-:W-:-:S05]  /*1780*/  IMAD.IADD R3, R20, 0x1, R3 ;  /* 0x0000000114037824 */ /* 0x000fca00078e0203 */
[----:B------:R-:W-:Y:S01]  /*1790*/  LOP3.LUT R0, R3, R0, RZ, 0xfc, !PT ;  /* 0x0000000003007212 */ /* 0x000fe200078efcff */
[----:B------:R-:W-:Y:S06]  /*17a0*/  BRA `(.L_x_75) ;  /* 0x0000000000107947 */ /* 0x000fec0003800000 */
.L_x_74:
[----:B------:R-:W-:-:S04]  /*17b0*/  LOP3.LUT R0, R0, 0x80000000, RZ, 0xc0, !PT ;  /* 0x8000000000007812 */ /* 0x000fc800078ec0ff */
[----:B------:R-:W-:Y:S01]  /*17c0*/  LOP3.LUT R0, R0, 0x7f800000, RZ, 0xfc, !PT ;  /* 0x7f80000000007812 */ /* 0x000fe200078efcff */
[----:B------:R-:W-:Y:S06]  /*17d0*/  BRA `(.L_x_75) ;  /* 0x0000000000047947 */ /* 0x000fec0003800000 */
.L_x_73:
[----:B------:R-:W-:-:S07]  /*17e0*/  LEA R0, R35, R0, 0x17 ;  /* 0x0000000023007211 */ /* 0x000fce00078eb8ff */
.L_x_75:
[----:B------:R-:W-:Y:S05]  /*17f0*/  BSYNC.RECONVERGENT B3 ;  /* 0x0000000000037941 */ /* 0x000fea0003800200 */
.L_x_72:
[----:B------:R-:W-:Y:S05]  /*1800*/  BRA `(.L_x_76) ;  /* 0x0000000000207947 */ /* 0x000fea0003800000 */
.L_x_71:
[----:B------:R-:W-:-:S04]  /*1810*/  LOP3.LUT R0, R3, 0x80000000, R0, 0x48, !PT ;  /* 0x8000000003007812 */ /* 0x000fc800078e4800 */
[----:B------:R-:W-:Y:S01]  /*1820*/  LOP3.LUT R0, R0, 0x7f800000, RZ, 0xfc, !PT ;  /* 0x7f80000000007812 */ /* 0x000fe200078efcff */
[----:B------:R-:W-:Y:S06]  /*1830*/  BRA `(.L_x_76) ;  /* 0x0000000000147947 */ /* 0x000fec0003800000 */
.L_x_70:
[----:B------:R-:W-:Y:S01]  /*1840*/  LOP3.LUT R0, R3, 0x80000000, R0, 0x48, !PT ;  /* 0x8000000003007812 */ /* 0x000fe200078e4800 */
[----:B------:R-:W-:Y:S06]  /*1850*/  BRA `(.L_x_76) ;  /* 0x00000000000c7947 */ /* 0x000fec0003800000 */
.L_x_69:
[----:B------:R-:W0:Y:S01]  /*1860*/  MUFU.RSQ R0, -QNAN ;  /* 0xffc0000000007908 */ /* 0x000e220000001400 */
[----:B------:R-:W-:Y:S05]  /*1870*/  BRA `(.L_x_76) ;  /* 0x0000000000047947 */ /* 0x000fea0003800000 */
.L_x_68:
[----:B------:R-:W-:-:S07]  /*1880*/  FADD.FTZ R0, R0, R3 ;  /* 0x0000000300007221 */ /* 0x000fce0000010000 */
.L_x_76:
[----:B------:R-:W-:Y:S05]  /*1890*/  BSYNC.RECONVERGENT B2 ;  /* 0x0000000000027941 */ /* 0x000fea0003800200 */
.L_x_66:
[----:B------:R-:W-:Y:S02]  /*18a0*/  HFMA2 R17, -RZ, RZ, 0, 0 ;  /* 0x00000000ff117431 */ /* 0x000fe400000001ff */
[----:B0-----:R-:W-:Y:S02]  /*18b0*/  IMAD.MOV.U32 R3, RZ, RZ, R0 ;  /* 0x000000ffff037224 */ /* 0x001fe400078e0000 */
[----:B------:R-:W-:Y:S05]  /*18c0*/  RET.REL.NODEC R16 `(_Z11LU_DiagonalPfii) ;  /* 0xffffffe410cc7950 */ /* 0x000fea0003c3ffff */
.L_x_77:
        /* <DEDUP_REMOVED lines=11> */
.L_x_78:


//--------------------- .nv.global.init           --------------------------
	.section	.nv.global.init,"aw",@progbits
.nv.global.init:
	.type		$str,@object
	.size		$str,(.L_0 - $str)
$str:
        /*0000*/ 	.byte	0x4b, 0x20, 0x69, 0x73, 0x20, 0x25, 0x64, 0x2c, 0x20, 0x49, 0x27, 0x6d, 0x20, 0x69, 0x6e, 0x20
        /*0010*/ 	.byte	0x69, 0x6e, 0x64, 0x65, 0x78, 0x20, 0x25, 0x64, 0x2c, 0x20, 0x25, 0x64, 0x2c, 0x20, 0x61, 0x6e
        /*0020*/ 	.byte	0x64, 0x20, 0x63, 0x61, 0x6c, 0x63, 0x75, 0x6c, 0x61, 0x74, 0x69, 0x6e, 0x67, 0x20, 0x25, 0x66
        /*0030*/ 	.byte	0x20, 0x2b, 0x3d, 0x20, 0x25, 0x66, 0x20, 0x2a, 0x20, 0x25, 0x66, 0x20, 0x0a, 0x00
.L_0:


//--------------------- .nv.shared.reserved.0     --------------------------
	.section	.nv.shared.reserved.0,"aw",@nobits
	.weak		__nv_reservedSMEM_offset_0_alias
	.size		__nv_reservedSMEM_offset_0_alias, 0, 64
	.other		__nv_reservedSMEM_offset_0_alias,@"STO_CUDA_RESERVED_SHARED STV_DEFAULT"
__nv_reservedSMEM_offset_0_alias:
	.zero		0
	.zero		64


//--------------------- .nv.constant0._Z12LUD_Update_DPfS_S_S_iii --------------------------
	.section	.nv.constant0._Z12LUD_Update_DPfS_S_S_iii,"a",@progbits
	.sectionflags	@""
	.align	4
.nv.constant0._Z12LUD_Update_DPfS_S_S_iii:
	.zero		940


//--------------------- .nv.constant0._Z5SchurPfPKfS1_iiiii --------------------------
	.section	.nv.constant0._Z5SchurPfPKfS1_iiiii,"a",@progbits
	.sectionflags	@""
	.align	4
.nv.constant0._Z5SchurPfPKfS1_iiiii:
	.zero		940


//--------------------- .nv.constant0._Z19ForwardSubstitutionPfS_iiiii --------------------------
	.section	.nv.constant0._Z19ForwardSubstitutionPfS_iiiii,"a",@progbits
	.sectionflags	@""
	.align	4
.nv.constant0._Z19ForwardSubstitutionPfS_iiiii:
	.zero		932


//--------------------- .nv.constant0._Z11LU_DiagonalPfii --------------------------
	.section	.nv.constant0._Z11LU_DiagonalPfii,"a",@progbits
	.sectionflags	@""
	.align	4
.nv.constant0._Z11LU_DiagonalPfii:
	.zero		912


//--------------------- SYMBOLS --------------------------

	.type		.nv.reservedSmem.offset0,@object
	.size		.nv.reservedSmem.offset0,0x4
	.type		vprintf,@function
